	.target	sm_90a

	.elftype	@"ET_EXEC"


//--------------------- .note.nv.tkinfo           --------------------------
	.section	.note.nv.tkinfo,"",@"SHT_NOTE"
	.sectionflags	@"SHF_NOTE_NV_TKINFO"
	.tkinfo
        /*0018*/ 	.word	0x00000002
        /*0030*/ 	.string	""
        /*0030*/ 	.string	"ptxas"
        /*0030*/ 	.string	"Cuda compilation tools, release 13.0, V13.0.88"
        /*0030*/ 	.string	"Build cuda_13.0.r13.0/compiler.36424714_0"
        /*0030*/ 	.string	"-arch sm_90a -m 64 "



//--------------------- .note.nv.cuinfo           --------------------------
	.section	.note.nv.cuinfo,"",@"SHT_NOTE"
	.sectionflags	@"SHF_NOTE_NV_CUINFO"
        /*0018*/ 	.short	0x0002
        /*001a*/ 	.short	0x005a
        /*001c*/ 	.short	0x0082
	.zero		2


//--------------------- .nv.info                  --------------------------
	.section	.nv.info,"",@"SHT_CUDA_INFO"
	.align	4


	//----- nvinfo : EIATTR_REGCOUNT
	.align		4
        /*0000*/ 	.byte	0x04, 0x2f
        /*0002*/ 	.short	(.L_12 - .L_11)
	.align		4
.L_11:
        /*0004*/ 	.word	index@(_ZN7cutlass13device_kernelINS_4gemm6kernel13GemmUniversalIN4cute5tupleIJiiiiEEENS1_10collective13CollectiveMmaINS1_37MainloopSm90TmaGmmaWarpSpecializedFP8ILi9ENS5_IJNS4_1CILi2EEENSA_ILi4EEENSA_ILi1EEEEEENS1_35KernelTmaWarpSpecializedCooperativeEEENS5_IJNSA_ILi256EEENSA_ILi128EEENSA_ILi64EEEEEENS_12float_e5m2_tENS5_IJlSD_lEEESL_SM_NS4_8TiledMMAINS4_8MMA_AtomIJNS4_4SM904GMMA31MMA_64x128x32_F32E5M2E5M2_SS_TNILNSQ_7ScaleInE1ELSS_1EEEEEENS4_6LayoutINS5_IJSB_SD_SD_EEENS5_IJSD_NSA_ILi0EEESX_EEEEENS5_IJNS4_10UnderscoreES10_S10_EEEEENS4_23SM90_TMA_LOAD_MULTICASTENS4_14ComposedLayoutINS4_7SwizzleILi2ELi4ELi3EEENS4_18smem_ptr_flag_bitsILi8EEENSV_INS5_IJNSA_ILi8EEESJ_EEENS5_IJSJ_SD_EEEEEEEvNS4_8identityES13_S1D_vS1E_EENS_8epilogue10collective6detail29Sm90TmaWarpSpecializedAdapterINS1H_15DefaultEpilogueISL_SM_SM_NS1G_6thread17LinearCombinationISL_Li1EffLNS1L_9ScaleType4KindE0ELNS_15FloatRoundStyleE2ESL_EENS1_15EpilogueDefaultEEEEEvvEEEEvNT_6ParamsE)
        /*0008*/ 	.word	0x000000a8


	//----- nvinfo : EIATTR_FRAME_SIZE
	.align		4
.L_12:
        /*000c*/ 	.byte	0x04, 0x11
        /*000e*/ 	.short	(.L_14 - .L_13)
	.align		4
.L_13:
        /*0010*/ 	.word	index@(_ZN7cutlass13device_kernelINS_4gemm6kernel13GemmUniversalIN4cute5tupleIJiiiiEEENS1_10collective13CollectiveMmaINS1_37MainloopSm90TmaGmmaWarpSpecializedFP8ILi9ENS5_IJNS4_1CILi2EEENSA_ILi4EEENSA_ILi1EEEEEENS1_35KernelTmaWarpSpecializedCooperativeEEENS5_IJNSA_ILi256EEENSA_ILi128EEENSA_ILi64EEEEEENS_12float_e5m2_tENS5_IJlSD_lEEESL_SM_NS4_8TiledMMAINS4_8MMA_AtomIJNS4_4SM904GMMA31MMA_64x128x32_F32E5M2E5M2_SS_TNILNSQ_7ScaleInE1ELSS_1EEEEEENS4_6LayoutINS5_IJSB_SD_SD_EEENS5_IJSD_NSA_ILi0EEESX_EEEEENS5_IJNS4_10UnderscoreES10_S10_EEEEENS4_23SM90_TMA_LOAD_MULTICASTENS4_14ComposedLayoutINS4_7SwizzleILi2ELi4ELi3EEENS4_18smem_ptr_flag_bitsILi8EEENSV_INS5_IJNSA_ILi8EEESJ_EEENS5_IJSJ_SD_EEEEEEEvNS4_8identityES13_S1D_vS1E_EENS_8epilogue10collective6detail29Sm90TmaWarpSpecializedAdapterINS1H_15DefaultEpilogueISL_SM_SM_NS1G_6thread17LinearCombinationISL_Li1EffLNS1L_9ScaleType4KindE0ELNS_15FloatRoundStyleE2ESL_EENS1_15EpilogueDefaultEEEEEvvEEEEvNT_6ParamsE)
        /*0014*/ 	.word	0x00000108


	//----- nvinfo : EIATTR_MIN_STACK_SIZE
	.align		4
.L_14:
        /*0018*/ 	.byte	0x04, 0x12
        /*001a*/ 	.short	(.L_16 - .L_15)
	.align		4
.L_15:
        /*001c*/ 	.word	index@(_ZN7cutlass13device_kernelINS_4gemm6kernel13GemmUniversalIN4cute5tupleIJiiiiEEENS1_10collective13CollectiveMmaINS1_37MainloopSm90TmaGmmaWarpSpecializedFP8ILi9ENS5_IJNS4_1CILi2EEENSA_ILi4EEENSA_ILi1EEEEEENS1_35KernelTmaWarpSpecializedCooperativeEEENS5_IJNSA_ILi256EEENSA_ILi128EEENSA_ILi64EEEEEENS_12float_e5m2_tENS5_IJlSD_lEEESL_SM_NS4_8TiledMMAINS4_8MMA_AtomIJNS4_4SM904GMMA31MMA_64x128x32_F32E5M2E5M2_SS_TNILNSQ_7ScaleInE1ELSS_1EEEEEENS4_6LayoutINS5_IJSB_SD_SD_EEENS5_IJSD_NSA_ILi0EEESX_EEEEENS5_IJNS4_10UnderscoreES10_S10_EEEEENS4_23SM90_TMA_LOAD_MULTICASTENS4_14ComposedLayoutINS4_7SwizzleILi2ELi4ELi3EEENS4_18smem_ptr_flag_bitsILi8EEENSV_INS5_IJNSA_ILi8EEESJ_EEENS5_IJSJ_SD_EEEEEEEvNS4_8identityES13_S1D_vS1E_EENS_8epilogue10collective6detail29Sm90TmaWarpSpecializedAdapterINS1H_15DefaultEpilogueISL_SM_SM_NS1G_6thread17LinearCombinationISL_Li1EffLNS1L_9ScaleType4KindE0ELNS_15FloatRoundStyleE2ESL_EENS1_15EpilogueDefaultEEEEEvvEEEEvNT_6ParamsE)
        /*0020*/ 	.word	0x00000108
.L_16:


//--------------------- .nv.compat                --------------------------
	.section	.nv.compat,"",@"SHT_CUDA_COMPAT_INFO"
	.align	4
        /*0000*/ 	.byte	0x02, 0x09, 0x01, 0x00, 0x02, 0x02, 0x04, 0x00, 0x02, 0x05, 0x05, 0x00, 0x03, 0x07, 0x01, 0x01
        /*0010*/ 	.byte	0x02, 0x03, 0x01, 0x00, 0x02, 0x06, 0x01, 0x00, 0x04, 0x0b, 0x08, 0x00, 0x00, 0x00, 0x00, 0x00
        /*0020*/ 	.byte	0x00, 0x00, 0x00, 0x00


//--------------------- .nv.info._ZN7cutlass13device_kernelINS_4gemm6kernel13GemmUniversalIN4cute5tupleIJiiiiEEENS1_10collective13CollectiveMmaINS1_37MainloopSm90TmaGmmaWarpSpecializedFP8ILi9ENS5_IJNS4_1CILi2EEENSA_ILi4EEENSA_ILi1EEEEEENS1_35KernelTmaWarpSpecializedCooperativeEEENS5_IJNSA_ILi256EEENSA_ILi128EEENSA_ILi64EEEEEENS_12float_e5m2_tENS5_IJlSD_lEEESL_SM_NS4_8TiledMMAINS4_8MMA_AtomIJNS4_4SM904GMMA31MMA_64x128x32_F32E5M2E5M2_SS_TNILNSQ_7ScaleInE1ELSS_1EEEEEENS4_6LayoutINS5_IJSB_SD_SD_EEENS5_IJSD_NSA_ILi0EEESX_EEEEENS5_IJNS4_10UnderscoreES10_S10_EEEEENS4_23SM90_TMA_LOAD_MULTICASTENS4_14ComposedLayoutINS4_7SwizzleILi2ELi4ELi3EEENS4_18smem_ptr_flag_bitsILi8EEENSV_INS5_IJNSA_ILi8EEESJ_EEENS5_IJSJ_SD_EEEEEEEvNS4_8identityES13_S1D_vS1E_EENS_8epilogue10collective6detail29Sm90TmaWarpSpecializedAdapterINS1H_15DefaultEpilogueISL_SM_SM_NS1G_6thread17LinearCombinationISL_Li1EffLNS1L_9ScaleType4KindE0ELNS_15FloatRoundStyleE2ESL_EENS1_15EpilogueDefaultEEEEEvvEEEEvNT_6ParamsE --------------------------
	.section	.nv.info._ZN7cutlass13device_kernelINS_4gemm6kernel13GemmUniversalIN4cute5tupleIJiiiiEEENS1_10collective13CollectiveMmaINS1_37MainloopSm90TmaGmmaWarpSpecializedFP8ILi9ENS5_IJNS4_1CILi2EEENSA_ILi4EEENSA_ILi1EEEEEENS1_35KernelTmaWarpSpecializedCooperativeEEENS5_IJNSA_ILi256EEENSA_ILi128EEENSA_ILi64EEEEEENS_12float_e5m2_tENS5_IJlSD_lEEESL_SM_NS4_8TiledMMAINS4_8MMA_AtomIJNS4_4SM904GMMA31MMA_64x128x32_F32E5M2E5M2_SS_TNILNSQ_7ScaleInE1ELSS_1EEEEEENS4_6LayoutINS5_IJSB_SD_SD_EEENS5_IJSD_NSA_ILi0EEESX_EEEEENS5_IJNS4_10UnderscoreES10_S10_EEEEENS4_23SM90_TMA_LOAD_MULTICASTENS4_14ComposedLayoutINS4_7SwizzleILi2ELi4ELi3EEENS4_18smem_ptr_flag_bitsILi8EEENSV_INS5_IJNSA_ILi8EEESJ_EEENS5_IJSJ_SD_EEEEEEEvNS4_8identityES13_S1D_vS1E_EENS_8epilogue10collective6detail29Sm90TmaWarpSpecializedAdapterINS1H_15DefaultEpilogueISL_SM_SM_NS1G_6thread17LinearCombinationISL_Li1EffLNS1L_9ScaleType4KindE0ELNS_15FloatRoundStyleE2ESL_EENS1_15EpilogueDefaultEEEEEvvEEEEvNT_6ParamsE,"",@"SHT_CUDA_INFO"
	.sectionflags	@""
	.align	4


	//----- nvinfo : EIATTR_CUDA_API_VERSION
	.align		4
        /*0000*/ 	.byte	0x04, 0x37
        /*0002*/ 	.short	(.L_18 - .L_17)
.L_17:
        /*0004*/ 	.word	0x00000082


	//----- nvinfo : EIATTR_KPARAM_INFO
	.align		4
.L_18:
        /*0008*/ 	.byte	0x04, 0x17
        /*000a*/ 	.short	(.L_20 - .L_19)
.L_19:
        /*000c*/ 	.word	0x00000000
        /*0010*/ 	.short	0x0000
        /*0012*/ 	.short	0x0070
        /*0014*/ 	.byte	0x00, 0xf0, 0x01, 0x10


	//----- nvinfo : EIATTR_SPARSE_MMA_MASK
	.align		4
.L_20:
        /*0018*/ 	.byte	0x03, 0x50
        /*001a*/ 	.short	0x0000


	//----- nvinfo : EIATTR_MAXREG_COUNT
	.align		4
        /*001c*/ 	.byte	0x03, 0x1b
        /*001e*/ 	.short	0x00a8


	//----- nvinfo : EIATTR_NUM_BARRIERS
	.align		4
        /*0020*/ 	.byte	0x02, 0x4c
        /*0022*/ 	.byte	0x01
	.zero		1


	//----- nvinfo : EIATTR_ANNOTATIONS
	.align		4
        /*0024*/ 	.byte	0x04, 0x55
        /*0026*/ 	.short	(.L_22 - .L_21)


	//   ....[0]....
.L_21:
        /*0028*/ 	.word	0x00000001
        /*002c*/ 	.byte	0xe0, 0x07, 0x00, 0x00, 0x01, 0x00, 0x00, 0x00, 0xd0, 0x08, 0x00, 0x00, 0x01, 0x00, 0x00, 0x00
        /* <DEDUP_REMOVED lines=198> */
        /*0c9c*/ 	.byte	0x60, 0x0a, 0x01, 0x00


	//----- nvinfo : EIATTR_MERCURY_ISA_VERSION
	.align		4
.L_22:
        /*0ca0*/ 	.byte	0x03, 0x5f
        /*0ca2*/ 	.short	0x0101


	//----- nvinfo : EIATTR_INT_WARP_WIDE_INSTR_OFFSETS
	.align		4
        /*0ca4*/ 	.byte	0x04, 0x31
        /*0ca6*/ 	.short	(.L_24 - .L_23)


	//   ....[0]....
.L_23:
        /*0ca8*/ 	.word	0x00000620


	//   ....[1]....
        /*0cac*/ 	.word	0x00000640


	//   ....[2]....
        /*0cb0*/ 	.word	0x000007b0


	//----- nvinfo : EIATTR_COOP_GROUP_MASK_REGIDS
	.align		4
.L_24:
        /*0cb4*/ 	.byte	0x04, 0x29
        /*0cb6*/ 	.short	(.L_26 - .L_25)


	//   ....[0]....
.L_25:
        /*0cb8*/ 	.word	0xffffffff


	//   ....[1]....
        /*0cbc*/ 	.word	0xffffffff


	//   ....[2]....
        /*0cc0*/ 	.word	0xffffffff


	//   ....[3]....
        /*0cc4*/ 	.word	0xffffffff


	//   ....[4]....
        /*0cc8*/ 	.word	0xffffffff


	//   ....[5]....
        /*0ccc*/ 	.word	0xffffffff


	//----- nvinfo : EIATTR_COOP_GROUP_INSTR_OFFSETS
	.align		4
.L_26:
        /*0cd0*/ 	.byte	0x04, 0x28
        /*0cd2*/ 	.short	(.L_28 - .L_27)


	//   ....[0]....
.L_27:
        /*0cd4*/ 	.word	0x00000070


	//   ....[1]....
        /*0cd8*/ 	.word	0x00000080


	//   ....[2]....
        /*0cdc*/ 	.word	0x000001a0


	//   ....[3]....
        /*0ce0*/ 	.word	0x00000490


	//   ....[4]....
        /*0ce4*/ 	.word	0x00000910


	//   ....[5]....
        /*0ce8*/ 	.word	0x00001690


	//----- nvinfo : EIATTR_REG_RECONFIG
	.align		4
.L_28:
        /*0cec*/ 	.byte	0x01, 0x54
	.zero		2


	//----- nvinfo : EIATTR_MBARRIER_INSTR_OFFSETS
	.align		4
        /*0cf0*/ 	.byte	0x04, 0x39
        /*0cf2*/ 	.short	(.L_30 - .L_29)


	//   ....[0]....
.L_29:
        /*0cf4*/ 	.word	0x00000340
        /*0cf8*/ 	.word	0x000000ff
        /*0cfc*/ 	.word	0x00000000
        /*0d00*/ 	.short	0x0100
        /*0d02*/ 	.byte	0x09
	.zero		1


	//   ....[1]....
        /*0d04*/ 	.word	0x00000350
        /*0d08*/ 	.word	0x000000ff
        /*0d0c*/ 	.word	0x00000048
        /*0d10*/ 	.short	0x0100
        /*0d12*/ 	.byte	0x09
	.zero		1


	//   ....[2]....
        /*0d14*/ 	.word	0x00000360
        /*0d18*/ 	.word	0x000000ff
        /*0d1c*/ 	.word	0x00000008
        /*0d20*/ 	.short	0x0100
        /*0d22*/ 	.byte	0x09
	.zero		1


	//   ....[3]....
        /*0d24*/ 	.word	0x00000370
        /*0d28*/ 	.word	0x000000ff
        /*0d2c*/ 	.word	0x00000050
        /*0d30*/ 	.short	0x0100
        /*0d32*/ 	.byte	0x09
	.zero		1


	//   ....[4]....
        /*0d34*/ 	.word	0x00000380
        /*0d38*/ 	.word	0x000000ff
        /*0d3c*/ 	.word	0x00000010
        /*0d40*/ 	.short	0x0100
        /*0d42*/ 	.byte	0x09
	.zero		1


	//   ....[5]....
        /*0d44*/ 	.word	0x00000390
        /*0d48*/ 	.word	0x000000ff
        /*0d4c*/ 	.word	0x00000058
        /*0d50*/ 	.short	0x0100
        /*0d52*/ 	.byte	0x09
	.zero		1


	//   ....[6]....
        /*0d54*/ 	.word	0x000003a0
        /*0d58*/ 	.word	0x000000ff
        /*0d5c*/ 	.word	0x00000018
        /*0d60*/ 	.short	0x0100
        /*0d62*/ 	.byte	0x09
	.zero		1


	//   ....[7]....
        /*0d64*/ 	.word	0x000003b0
        /*0d68*/ 	.word	0x000000ff
        /*0d6c*/ 	.word	0x00000060
        /*0d70*/ 	.short	0x0100
        /*0d72*/ 	.byte	0x09
	.zero		1


	//   ....[8]....
        /*0d74*/ 	.word	0x000003c0
        /*0d78*/ 	.word	0x000000ff
        /*0d7c*/ 	.word	0x00000020
        /*0d80*/ 	.short	0x0100
        /*0d82*/ 	.byte	0x09
	.zero		1


	//   ....[9]....
        /*0d84*/ 	.word	0x000003d0
        /*0d88*/ 	.word	0x000000ff
        /*0d8c*/ 	.word	0x00000068
        /*0d90*/ 	.short	0x0100
        /*0d92*/ 	.byte	0x09
	.zero		1


	//   ....[10]....
        /*0d94*/ 	.word	0x000003e0
        /*0d98*/ 	.word	0x000000ff
        /*0d9c*/ 	.word	0x00000028
        /*0da0*/ 	.short	0x0100
        /*0da2*/ 	.byte	0x09
	.zero		1


	//   ....[11]....
        /*0da4*/ 	.word	0x000003f0
        /*0da8*/ 	.word	0x000000ff
        /*0dac*/ 	.word	0x00000070
        /*0db0*/ 	.short	0x0100
        /*0db2*/ 	.byte	0x09
	.zero		1


	//   ....[12]....
        /*0db4*/ 	.word	0x00000400
        /*0db8*/ 	.word	0x000000ff
        /*0dbc*/ 	.word	0x00000030
        /*0dc0*/ 	.short	0x0100
        /*0dc2*/ 	.byte	0x09
	.zero		1


	//   ....[13]....
        /*0dc4*/ 	.word	0x00000410
        /*0dc8*/ 	.word	0x000000ff
        /*0dcc*/ 	.word	0x00000078
        /*0dd0*/ 	.short	0x0100
        /*0dd2*/ 	.byte	0x09
	.zero		1


	//   ....[14]....
        /*0dd4*/ 	.word	0x00000420
        /*0dd8*/ 	.word	0x000000ff
        /*0ddc*/ 	.word	0x00000038
        /*0de0*/ 	.short	0x0100
        /*0de2*/ 	.byte	0x09
	.zero		1


	//   ....[15]....
        /*0de4*/ 	.word	0x00000430
        /*0de8*/ 	.word	0x000000ff
        /*0dec*/ 	.word	0x00000080
        /*0df0*/ 	.short	0x0100
        /*0df2*/ 	.byte	0x09
	.zero		1


	//   ....[16]....
        /*0df4*/ 	.word	0x00000440
        /*0df8*/ 	.word	0x000000ff
        /*0dfc*/ 	.word	0x00000040
        /*0e00*/ 	.short	0x0100
        /*0e02*/ 	.byte	0x09
	.zero		1


	//   ....[17]....
        /*0e04*/ 	.word	0x00000450
        /*0e08*/ 	.word	0x000000ff
        /*0e0c*/ 	.word	0x00000088
        /*0e10*/ 	.short	0x0100
        /*0e12*/ 	.byte	0x09
	.zero		1


	//   ....[18]....
        /*0e14*/ 	.word	0x00000840
        /*0e18*/ 	.word	0x000000ff
        /*0e1c*/ 	.word	0x000000a0
        /*0e20*/ 	.short	0x0100
        /*0e22*/ 	.byte	0x06
	.zero		1


	//   ....[19]....
        /*0e24*/ 	.word	0x000008b0
        /*0e28*/ 	.word	0x000000ff
        /*0e2c*/ 	.word	0x000000a8
        /*0e30*/ 	.short	0x0100
        /*0e32*/ 	.byte	0x06
	.zero		1


	//   ....[20]....
        /*0e34*/ 	.word	0x00001ea0
        /*0e38*/ 	.word	0x000000ff
        /*0e3c*/ 	.word	0x00000000
        /*0e40*/ 	.short	0x010a
        /*0e42*/ 	.byte	0x06
	.zero		1


	//   ....[21]....
        /*0e44*/ 	.word	0x00001ee0
        /*0e48*/ 	.word	0x000000ff
        /*0e4c*/ 	.word	0x00000000
        /*0e50*/ 	.short	0x010a
        /*0e52*/ 	.byte	0x06
	.zero		1


	//   ....[22]....
        /*0e54*/ 	.word	0x00003170
        /*0e58*/ 	.word	0x000000ff
        /*0e5c*/ 	.word	0x00000000
        /*0e60*/ 	.short	0x010a
        /*0e62*/ 	.byte	0x10
	.zero		1


	//   ....[23]....
        /*0e64*/ 	.word	0x000031b0
        /*0e68*/ 	.word	0x000000ff
        /*0e6c*/ 	.word	0x00000000
        /*0e70*/ 	.short	0x010a
        /*0e72*/ 	.byte	0x10
	.zero		1


	//   ....[24]....
        /*0e74*/ 	.word	0x000042c0
        /*0e78*/ 	.word	0x000000e5
        /*0e7c*/ 	.word	0x00000000
        /*0e80*/ 	.short	0x0101
        /*0e82*/ 	.byte	0x3f
	.zero		1


	//   ....[25]....
        /*0e84*/ 	.word	0x000054e0
        /*0e88*/ 	.word	0x00000018
        /*0e8c*/ 	.word	0x00000000
        /*0e90*/ 	.short	0x0101
        /*0e92*/ 	.byte	0x3f
	.zero		1


	//   ....[26]....
        /*0e94*/ 	.word	0x0000f970
        /*0e98*/ 	.word	0x0000000b
        /*0e9c*/ 	.word	0x00000048
        /*0ea0*/ 	.short	0x010a
        /*0ea2*/ 	.byte	0x3f
	.zero		1


	//   ....[27]....
        /*0ea4*/ 	.word	0x0000fd60
        /*0ea8*/ 	.word	0x00000004
        /*0eac*/ 	.word	0x000000a8
        /*0eb0*/ 	.short	0x0101
        /*0eb2*/ 	.byte	0x3f
	.zero		1


	//   ....[28]....
        /*0eb4*/ 	.word	0x000104e0
        /*0eb8*/ 	.word	0x00000007
        /*0ebc*/ 	.word	0x00000000
        /*0ec0*/ 	.short	0x010a
        /*0ec2*/ 	.byte	0x3f
	.zero		1


	//   ....[29]....
        /*0ec4*/ 	.word	0x00010560
        /*0ec8*/ 	.word	0x00000009
        /*0ecc*/ 	.word	0x00000000
        /*0ed0*/ 	.short	0x010a
        /*0ed2*/ 	.byte	0x3f
	.zero		1


	//   ....[30]....
        /*0ed4*/ 	.word	0x000105f0
        /*0ed8*/ 	.word	0x00000006
        /*0edc*/ 	.word	0x00000000
        /*0ee0*/ 	.short	0x010a
        /*0ee2*/ 	.byte	0x3f
	.zero		1


	//   ....[31]....
        /*0ee4*/ 	.word	0x00010680
        /*0ee8*/ 	.word	0x00000009
        /*0eec*/ 	.word	0x00000000
        /*0ef0*/ 	.short	0x010a
        /*0ef2*/ 	.byte	0x3f
	.zero		1


	//   ....[32]....
        /*0ef4*/ 	.word	0x00010710
        /*0ef8*/ 	.word	0x00000006
        /*0efc*/ 	.word	0x00000000
        /*0f00*/ 	.short	0x010a
        /*0f02*/ 	.byte	0x3f
	.zero		1


	//   ....[33]....
        /*0f04*/ 	.word	0x000107a0
        /*0f08*/ 	.word	0x00000009
        /*0f0c*/ 	.word	0x00000000
        /*0f10*/ 	.short	0x010a
        /*0f12*/ 	.byte	0x3f
	.zero		1


	//   ....[34]....
        /*0f14*/ 	.word	0x00010830
        /*0f18*/ 	.word	0x00000006
        /*0f1c*/ 	.word	0x00000000
        /*0f20*/ 	.short	0x010a
        /*0f22*/ 	.byte	0x3f
	.zero		1


	//   ....[35]....
        /*0f24*/ 	.word	0x000108c0
        /*0f28*/ 	.word	0x00000009
        /*0f2c*/ 	.word	0x00000000
        /*0f30*/ 	.short	0x010a
        /*0f32*/ 	.byte	0x3f
	.zero		1


	//   ....[36]....
        /*0f34*/ 	.word	0x00010950
        /*0f38*/ 	.word	0x00000003
        /*0f3c*/ 	.word	0x00000000
        /*0f40*/ 	.short	0x010a
        /*0f42*/ 	.byte	0x3f
	.zero		1


	//   ....[37]....
        /*0f44*/ 	.word	0x000109c0
        /*0f48*/ 	.word	0x00000003
        /*0f4c*/ 	.word	0x00000000
        /*0f50*/ 	.short	0x010a
        /*0f52*/ 	.byte	0x3f
	.zero		1


	//   ....[38]....
        /*0f54*/ 	.word	0x00010a30
        /*0f58*/ 	.word	0x00000000
        /*0f5c*/ 	.word	0x00000000
        /*0f60*/ 	.short	0x010a
        /*0f62*/ 	.byte	0x3f
	.zero		1


	//   ....[39]....
        /*0f64*/ 	.word	0x00010b10
        /*0f68*/ 	.word	0x0000000b
        /*0f6c*/ 	.word	0x00000048
        /*0f70*/ 	.short	0x010a
        /*0f72*/ 	.byte	0x3f
	.zero		1


	//   ....[40]....
        /*0f74*/ 	.word	0x00010be0
        /*0f78*/ 	.word	0x00000007
        /*0f7c*/ 	.word	0x00000000
        /*0f80*/ 	.short	0x010a
        /*0f82*/ 	.byte	0x3f
	.zero		1


	//   ....[41]....
        /*0f84*/ 	.word	0x00010c30
        /*0f88*/ 	.word	0x00000009
        /*0f8c*/ 	.word	0x00000000
        /*0f90*/ 	.short	0x010a
        /*0f92*/ 	.byte	0x3f
	.zero		1


	//   ....[42]....
        /*0f94*/ 	.word	0x00010c80
        /*0f98*/ 	.word	0x00000006
        /*0f9c*/ 	.word	0x00000000
        /*0fa0*/ 	.short	0x010a
        /*0fa2*/ 	.byte	0x3f
	.zero		1


	//   ....[43]....
        /*0fa4*/ 	.word	0x00010cd0
        /*0fa8*/ 	.word	0x00000009
        /*0fac*/ 	.word	0x00000000
        /*0fb0*/ 	.short	0x010a
        /*0fb2*/ 	.byte	0x3f
	.zero		1


	//   ....[44]....
        /*0fb4*/ 	.word	0x00010d20
        /*0fb8*/ 	.word	0x00000006
        /*0fbc*/ 	.word	0x00000000
        /*0fc0*/ 	.short	0x010a
        /*0fc2*/ 	.byte	0x3f
	.zero		1


	//   ....[45]....
        /*0fc4*/ 	.word	0x00010d70
        /*0fc8*/ 	.word	0x00000009
        /*0fcc*/ 	.word	0x00000000
        /*0fd0*/ 	.short	0x010a
        /*0fd2*/ 	.byte	0x3f
	.zero		1


	//   ....[46]....
        /*0fd4*/ 	.word	0x00010dc0
        /*0fd8*/ 	.word	0x00000006
        /*0fdc*/ 	.word	0x00000000
        /*0fe0*/ 	.short	0x010a
        /*0fe2*/ 	.byte	0x3f
	.zero		1


	//   ....[47]....
        /*0fe4*/ 	.word	0x00010e10
        /*0fe8*/ 	.word	0x00000009
        /*0fec*/ 	.word	0x00000000
        /*0ff0*/ 	.short	0x010a
        /*0ff2*/ 	.byte	0x3f
	.zero		1


	//----- nvinfo : EIATTR_NUM_MBARRIERS
	.align		4
.L_30:
        /*0ff4*/ 	.byte	0x03, 0x38
        /*0ff6*/ 	.short	0x0014


	//----- nvinfo : EIATTR_EXIT_INSTR_OFFSETS
	.align		4
        /*0ff8*/ 	.byte	0x04, 0x1c
        /*0ffa*/ 	.short	(.L_32 - .L_31)


	//   ....[0]....
.L_31:
        /*0ffc*/ 	.word	0x00000aa0


	//   ....[1]....
        /*1000*/ 	.word	0x00001330


	//   ....[2]....
        /*1004*/ 	.word	0x0000ef80


	//   ....[3]....
        /*1008*/ 	.word	0x0000f510


	//   ....[4]....
        /*100c*/ 	.word	0x000109a0


	//----- nvinfo : EIATTR_MAX_THREADS
	.align		4
.L_32:
        /*1010*/ 	.byte	0x04, 0x05
        /*1012*/ 	.short	(.L_34 - .L_33)
.L_33:
        /*1014*/ 	.word	0x00000180
        /*1018*/ 	.word	0x00000001
        /*101c*/ 	.word	0x00000001


	//----- nvinfo : EIATTR_CRS_STACK_SIZE
	.align		4
.L_34:
        /*1020*/ 	.byte	0x04, 0x1e
        /*1022*/ 	.short	(.L_36 - .L_35)
.L_35:
        /*1024*/ 	.word	0x00000000


	//----- nvinfo : EIATTR_CBANK_PARAM_SIZE
	.align		4
.L_36:
        /*1028*/ 	.byte	0x03, 0x19
        /*102a*/ 	.short	0x0470


	//----- nvinfo : EIATTR_PARAM_CBANK
	.align		4
        /*102c*/ 	.byte	0x04, 0x0a
        /*102e*/ 	.short	(.L_38 - .L_37)
	.align		4
.L_37:
        /*1030*/ 	.word	index@(.nv.constant0._ZN7cutlass13device_kernelINS_4gemm6kernel13GemmUniversalIN4cute5tupleIJiiiiEEENS1_10collective13CollectiveMmaINS1_37MainloopSm90TmaGmmaWarpSpecializedFP8ILi9ENS5_IJNS4_1CILi2EEENSA_ILi4EEENSA_ILi1EEEEEENS1_35KernelTmaWarpSpecializedCooperativeEEENS5_IJNSA_ILi256EEENSA_ILi128EEENSA_ILi64EEEEEENS_12float_e5m2_tENS5_IJlSD_lEEESL_SM_NS4_8TiledMMAINS4_8MMA_AtomIJNS4_4SM904GMMA31MMA_64x128x32_F32E5M2E5M2_SS_TNILNSQ_7ScaleInE1ELSS_1EEEEEENS4_6LayoutINS5_IJSB_SD_SD_EEENS5_IJSD_NSA_ILi0EEESX_EEEEENS5_IJNS4_10UnderscoreES10_S10_EEEEENS4_23SM90_TMA_LOAD_MULTICASTENS4_14ComposedLayoutINS4_7SwizzleILi2ELi4ELi3EEENS4_18smem_ptr_flag_bitsILi8EEENSV_INS5_IJNSA_ILi8EEESJ_EEENS5_IJSJ_SD_EEEEEEEvNS4_8identityES13_S1D_vS1E_EENS_8epilogue10collective6detail29Sm90TmaWarpSpecializedAdapterINS1H_15DefaultEpilogueISL_SM_SM_NS1G_6thread17LinearCombinationISL_Li1EffLNS1L_9ScaleType4KindE0ELNS_15FloatRoundStyleE2ESL_EENS1_15EpilogueDefaultEEEEEvvEEEEvNT_6ParamsE)
        /*1034*/ 	.short	0x0210
        /*1036*/ 	.short	0x0470


	//----- nvinfo : EIATTR_SW_WAR
	.align		4
.L_38:
        /*1038*/ 	.byte	0x04, 0x36
        /*103a*/ 	.short	(.L_40 - .L_39)
.L_39:
        /*103c*/ 	.word	0x00000008
.L_40:


//--------------------- .nv.callgraph             --------------------------
	.section	.nv.callgraph,"",@"SHT_CUDA_CALLGRAPH"
	.align	4
	.sectionentsize	8
	.align		4
        /*0000*/ 	.word	0x00000000
	.align		4
        /*0004*/ 	.word	0xffffffff
	.align		4
        /*0008*/ 	.word	0x00000000
	.align		4
        /*000c*/ 	.word	0xfffffffe
	.align		4
        /*0010*/ 	.word	0x00000000
	.align		4
        /*0014*/ 	.word	0xfffffffd
	.align		4
        /*0018*/ 	.word	0x00000000
	.align		4
        /*001c*/ 	.word	0xfffffffc


//--------------------- .nv.constant4             --------------------------
	.section	.nv.constant4,"a",@progbits
	.align	8
	.align		8
.nv.constant4:
        /*0000*/ 	.dword	_ZN40_INTERNAL_56ac99cf_4_k_cu_946edcc0_222484cuda3std3__45__cpo5beginE
	.align		8
        /*0008*/ 	.dword	_ZN40_INTERNAL_56ac99cf_4_k_cu_946edcc0_222484cuda3std3__45__cpo3endE
	.align		8
        /*0010*/ 	.dword	_ZN40_INTERNAL_56ac99cf_4_k_cu_946edcc0_222484cuda3std3__45__cpo6cbeginE
	.align		8
        /*0018*/ 	.dword	_ZN40_INTERNAL_56ac99cf_4_k_cu_946edcc0_222484cuda3std3__45__cpo4cendE
	.align		8
        /*0020*/ 	.dword	_ZN40_INTERNAL_56ac99cf_4_k_cu_946edcc0_222484cuda3std3__442_GLOBAL__N__56ac99cf_4_k_cu_946edcc0_222486ignoreE
	.align		8
        /*0028*/ 	.dword	_ZN40_INTERNAL_56ac99cf_4_k_cu_946edcc0_222484cuda3std3__419piecewise_constructE
	.align		8
        /*0030*/ 	.dword	_ZN40_INTERNAL_56ac99cf_4_k_cu_946edcc0_222484cuda3std3__48in_placeE
	.align		8
        /*0038*/ 	.dword	_ZN40_INTERNAL_56ac99cf_4_k_cu_946edcc0_222484cuda3std6ranges3__45__cpo4swapE
	.align		8
        /*0040*/ 	.dword	_ZN40_INTERNAL_56ac99cf_4_k_cu_946edcc0_222484cuda3std6ranges3__45__cpo9iter_moveE
	.align		8
        /*0048*/ 	.dword	_ZN40_INTERNAL_56ac99cf_4_k_cu_946edcc0_222484cute7productE
	.align		8
        /*0050*/ 	.dword	_ZN40_INTERNAL_56ac99cf_4_k_cu_946edcc0_222484cute1_E


//--------------------- .text._ZN7cutlass13device_kernelINS_4gemm6kernel13GemmUniversalIN4cute5tupleIJiiiiEEENS1_10collective13CollectiveMmaINS1_37MainloopSm90TmaGmmaWarpSpecializedFP8ILi9ENS5_IJNS4_1CILi2EEENSA_ILi4EEENSA_ILi1EEEEEENS1_35KernelTmaWarpSpecializedCooperativeEEENS5_IJNSA_ILi256EEENSA_ILi128EEENSA_ILi64EEEEEENS_12float_e5m2_tENS5_IJlSD_lEEESL_SM_NS4_8TiledMMAINS4_8MMA_AtomIJNS4_4SM904GMMA31MMA_64x128x32_F32E5M2E5M2_SS_TNILNSQ_7ScaleInE1ELSS_1EEEEEENS4_6LayoutINS5_IJSB_SD_SD_EEENS5_IJSD_NSA_ILi0EEESX_EEEEENS5_IJNS4_10UnderscoreES10_S10_EEEEENS4_23SM90_TMA_LOAD_MULTICASTENS4_14ComposedLayoutINS4_7SwizzleILi2ELi4ELi3EEENS4_18smem_ptr_flag_bitsILi8EEENSV_INS5_IJNSA_ILi8EEESJ_EEENS5_IJSJ_SD_EEEEEEEvNS4_8identityES13_S1D_vS1E_EENS_8epilogue10collective6detail29Sm90TmaWarpSpecializedAdapterINS1H_15DefaultEpilogueISL_SM_SM_NS1G_6thread17LinearCombinationISL_Li1EffLNS1L_9ScaleType4KindE0ELNS_15FloatRoundStyleE2ESL_EENS1_15EpilogueDefaultEEEEEvvEEEEvNT_6ParamsE --------------------------
	.section	.text._ZN7cutlass13device_kernelINS_4gemm6kernel13GemmUniversalIN4cute5tupleIJiiiiEEENS1_10collective13CollectiveMmaINS1_37MainloopSm90TmaGmmaWarpSpecializedFP8ILi9ENS5_IJNS4_1CILi2EEENSA_ILi4EEENSA_ILi1EEEEEENS1_35KernelTmaWarpSpecializedCooperativeEEENS5_IJNSA_ILi256EEENSA_ILi128EEENSA_ILi64EEEEEENS_12float_e5m2_tENS5_IJlSD_lEEESL_SM_NS4_8TiledMMAINS4_8MMA_AtomIJNS4_4SM904GMMA31MMA_64x128x32_F32E5M2E5M2_SS_TNILNSQ_7ScaleInE1ELSS_1EEEEEENS4_6LayoutINS5_IJSB_SD_SD_EEENS5_IJSD_NSA_ILi0EEESX_EEEEENS5_IJNS4_10UnderscoreES10_S10_EEEEENS4_23SM90_TMA_LOAD_MULTICASTENS4_14ComposedLayoutINS4_7SwizzleILi2ELi4ELi3EEENS4_18smem_ptr_flag_bitsILi8EEENSV_INS5_IJNSA_ILi8EEESJ_EEENS5_IJSJ_SD_EEEEEEEvNS4_8identityES13_S1D_vS1E_EENS_8epilogue10collective6detail29Sm90TmaWarpSpecializedAdapterINS1H_15DefaultEpilogueISL_SM_SM_NS1G_6thread17LinearCombinationISL_Li1EffLNS1L_9ScaleType4KindE0ELNS_15FloatRoundStyleE2ESL_EENS1_15EpilogueDefaultEEEEEvvEEEEvNT_6ParamsE,"ax",@progbits
	.align	128
.text._ZN7cutlass13device_kernelINS_4gemm6kernel13GemmUniversalIN4cute5tupleIJiiiiEEENS1_10collective13CollectiveMmaINS1_37MainloopSm90TmaGmmaWarpSpecializedFP8ILi9ENS5_IJNS4_1CILi2EEENSA_ILi4EEENSA_ILi1EEEEEENS1_35KernelTmaWarpSpecializedCooperativeEEENS5_IJNSA_ILi256EEENSA_ILi128EEENSA_ILi64EEEEEENS_12float_e5m2_tENS5_IJlSD_lEEESL_SM_NS4_8TiledMMAINS4_8MMA_AtomIJNS4_4SM904GMMA31MMA_64x128x32_F32E5M2E5M2_SS_TNILNSQ_7ScaleInE1ELSS_1EEEEEENS4_6LayoutINS5_IJSB_SD_SD_EEENS5_IJSD_NSA_ILi0EEESX_EEEEENS5_IJNS4_10UnderscoreES10_S10_EEEEENS4_23SM90_TMA_LOAD_MULTICASTENS4_14ComposedLayoutINS4_7SwizzleILi2ELi4ELi3EEENS4_18smem_ptr_flag_bitsILi8EEENSV_INS5_IJNSA_ILi8EEESJ_EEENS5_IJSJ_SD_EEEEEEEvNS4_8identityES13_S1D_vS1E_EENS_8epilogue10collective6detail29Sm90TmaWarpSpecializedAdapterINS1H_15DefaultEpilogueISL_SM_SM_NS1G_6thread17LinearCombinationISL_Li1EffLNS1L_9ScaleType4KindE0ELNS_15FloatRoundStyleE2ESL_EENS1_15EpilogueDefaultEEEEEvvEEEEvNT_6ParamsE:
        .type           _ZN7cutlass13device_kernelINS_4gemm6kernel13GemmUniversalIN4cute5tupleIJiiiiEEENS1_10collective13CollectiveMmaINS1_37MainloopSm90TmaGmmaWarpSpecializedFP8ILi9ENS5_IJNS4_1CILi2EEENSA_ILi4EEENSA_ILi1EEEEEENS1_35KernelTmaWarpSpecializedCooperativeEEENS5_IJNSA_ILi256EEENSA_ILi128EEENSA_ILi64EEEEEENS_12float_e5m2_tENS5_IJlSD_lEEESL_SM_NS4_8TiledMMAINS4_8MMA_AtomIJNS4_4SM904GMMA31MMA_64x128x32_F32E5M2E5M2_SS_TNILNSQ_7ScaleInE1ELSS_1EEEEEENS4_6LayoutINS5_IJSB_SD_SD_EEENS5_IJSD_NSA_ILi0EEESX_EEEEENS5_IJNS4_10UnderscoreES10_S10_EEEEENS4_23SM90_TMA_LOAD_MULTICASTENS4_14ComposedLayoutINS4_7SwizzleILi2ELi4ELi3EEENS4_18smem_ptr_flag_bitsILi8EEENSV_INS5_IJNSA_ILi8EEESJ_EEENS5_IJSJ_SD_EEEEEEEvNS4_8identityES13_S1D_vS1E_EENS_8epilogue10collective6detail29Sm90TmaWarpSpecializedAdapterINS1H_15DefaultEpilogueISL_SM_SM_NS1G_6thread17LinearCombinationISL_Li1EffLNS1L_9ScaleType4KindE0ELNS_15FloatRoundStyleE2ESL_EENS1_15EpilogueDefaultEEEEEvvEEEEvNT_6ParamsE,@function
        .size           _ZN7cutlass13device_kernelINS_4gemm6kernel13GemmUniversalIN4cute5tupleIJiiiiEEENS1_10collective13CollectiveMmaINS1_37MainloopSm90TmaGmmaWarpSpecializedFP8ILi9ENS5_IJNS4_1CILi2EEENSA_ILi4EEENSA_ILi1EEEEEENS1_35KernelTmaWarpSpecializedCooperativeEEENS5_IJNSA_ILi256EEENSA_ILi128EEENSA_ILi64EEEEEENS_12float_e5m2_tENS5_IJlSD_lEEESL_SM_NS4_8TiledMMAINS4_8MMA_AtomIJNS4_4SM904GMMA31MMA_64x128x32_F32E5M2E5M2_SS_TNILNSQ_7ScaleInE1ELSS_1EEEEEENS4_6LayoutINS5_IJSB_SD_SD_EEENS5_IJSD_NSA_ILi0EEESX_EEEEENS5_IJNS4_10UnderscoreES10_S10_EEEEENS4_23SM90_TMA_LOAD_MULTICASTENS4_14ComposedLayoutINS4_7SwizzleILi2ELi4ELi3EEENS4_18smem_ptr_flag_bitsILi8EEENSV_INS5_IJNSA_ILi8EEESJ_EEENS5_IJSJ_SD_EEEEEEEvNS4_8identityES13_S1D_vS1E_EENS_8epilogue10collective6detail29Sm90TmaWarpSpecializedAdapterINS1H_15DefaultEpilogueISL_SM_SM_NS1G_6thread17LinearCombinationISL_Li1EffLNS1L_9ScaleType4KindE0ELNS_15FloatRoundStyleE2ESL_EENS1_15EpilogueDefaultEEEEEvvEEEEvNT_6ParamsE,(.L_x_345 - _ZN7cutlass13device_kernelINS_4gemm6kernel13GemmUniversalIN4cute5tupleIJiiiiEEENS1_10collective13CollectiveMmaINS1_37MainloopSm90TmaGmmaWarpSpecializedFP8ILi9ENS5_IJNS4_1CILi2EEENSA_ILi4EEENSA_ILi1EEEEEENS1_35KernelTmaWarpSpecializedCooperativeEEENS5_IJNSA_ILi256EEENSA_ILi128EEENSA_ILi64EEEEEENS_12float_e5m2_tENS5_IJlSD_lEEESL_SM_NS4_8TiledMMAINS4_8MMA_AtomIJNS4_4SM904GMMA31MMA_64x128x32_F32E5M2E5M2_SS_TNILNSQ_7ScaleInE1ELSS_1EEEEEENS4_6LayoutINS5_IJSB_SD_SD_EEENS5_IJSD_NSA_ILi0EEESX_EEEEENS5_IJNS4_10UnderscoreES10_S10_EEEEENS4_23SM90_TMA_LOAD_MULTICASTENS4_14ComposedLayoutINS4_7SwizzleILi2ELi4ELi3EEENS4_18smem_ptr_flag_bitsILi8EEENSV_INS5_IJNSA_ILi8EEESJ_EEENS5_IJSJ_SD_EEEEEEEvNS4_8identityES13_S1D_vS1E_EENS_8epilogue10collective6detail29Sm90TmaWarpSpecializedAdapterINS1H_15DefaultEpilogueISL_SM_SM_NS1G_6thread17LinearCombinationISL_Li1EffLNS1L_9ScaleType4KindE0ELNS_15FloatRoundStyleE2ESL_EENS1_15EpilogueDefaultEEEEEvvEEEEvNT_6ParamsE)
        .other          _ZN7cutlass13device_kernelINS_4gemm6kernel13GemmUniversalIN4cute5tupleIJiiiiEEENS1_10collective13CollectiveMmaINS1_37MainloopSm90TmaGmmaWarpSpecializedFP8ILi9ENS5_IJNS4_1CILi2EEENSA_ILi4EEENSA_ILi1EEEEEENS1_35KernelTmaWarpSpecializedCooperativeEEENS5_IJNSA_ILi256EEENSA_ILi128EEENSA_ILi64EEEEEENS_12float_e5m2_tENS5_IJlSD_lEEESL_SM_NS4_8TiledMMAINS4_8MMA_AtomIJNS4_4SM904GMMA31MMA_64x128x32_F32E5M2E5M2_SS_TNILNSQ_7ScaleInE1ELSS_1EEEEEENS4_6LayoutINS5_IJSB_SD_SD_EEENS5_IJSD_NSA_ILi0EEESX_EEEEENS5_IJNS4_10UnderscoreES10_S10_EEEEENS4_23SM90_TMA_LOAD_MULTICASTENS4_14ComposedLayoutINS4_7SwizzleILi2ELi4ELi3EEENS4_18smem_ptr_flag_bitsILi8EEENSV_INS5_IJNSA_ILi8EEESJ_EEENS5_IJSJ_SD_EEEEEEEvNS4_8identityES13_S1D_vS1E_EENS_8epilogue10collective6detail29Sm90TmaWarpSpecializedAdapterINS1H_15DefaultEpilogueISL_SM_SM_NS1G_6thread17LinearCombinationISL_Li1EffLNS1L_9ScaleType4KindE0ELNS_15FloatRoundStyleE2ESL_EENS1_15EpilogueDefaultEEEEEvvEEEEvNT_6ParamsE,@"STO_CUDA_ENTRY STV_DEFAULT"
_ZN7cutlass13device_kernelINS_4gemm6kernel13GemmUniversalIN4cute5tupleIJiiiiEEENS1_10collective13CollectiveMmaINS1_37MainloopSm90TmaGmmaWarpSpecializedFP8ILi9ENS5_IJNS4_1CILi2EEENSA_ILi4EEENSA_ILi1EEEEEENS1_35KernelTmaWarpSpecializedCooperativeEEENS5_IJNSA_ILi256EEENSA_ILi128EEENSA_ILi64EEEEEENS_12float_e5m2_tENS5_IJlSD_lEEESL_SM_NS4_8TiledMMAINS4_8MMA_AtomIJNS4_4SM904GMMA31MMA_64x128x32_F32E5M2E5M2_SS_TNILNSQ_7ScaleInE1ELSS_1EEEEEENS4_6LayoutINS5_IJSB_SD_SD_EEENS5_IJSD_NSA_ILi0EEESX_EEEEENS5_IJNS4_10UnderscoreES10_S10_EEEEENS4_23SM90_TMA_LOAD_MULTICASTENS4_14ComposedLayoutINS4_7SwizzleILi2ELi4ELi3EEENS4_18smem_ptr_flag_bitsILi8EEENSV_INS5_IJNSA_ILi8EEESJ_EEENS5_IJSJ_SD_EEEEEEEvNS4_8identityES13_S1D_vS1E_EENS_8epilogue10collective6detail29Sm90TmaWarpSpecializedAdapterINS1H_15DefaultEpilogueISL_SM_SM_NS1G_6thread17LinearCombinationISL_Li1EffLNS1L_9ScaleType4KindE0ELNS_15FloatRoundStyleE2ESL_EENS1_15EpilogueDefaultEEEEEvvEEEEvNT_6ParamsE:
[----:B------:R-:W0:Y:S02]  /*0000*/  LDC R1, c[0x0][0x28] ;  /* 0x00000a00ff017b82 */ /* 0x000e240000000800 */
[----:B0-----:R-:W-:Y:S01]  /*0010*/  VIADD R1, R1, 0xfffffef8 ;  /* 0xfffffef801017836 */ /* 0x001fe20000000000 */
[----:B------:R-:W0:Y:S01]  /*0020*/  S2R R4, SR_TID.X ;  /* 0x0000000000047919 */ /* 0x000e220000002100 */
[----:B------:R-:W-:Y:S01]  /*0030*/  ELECT P0, URZ, PT ;  /* 0x00000000003f782f */ /* 0x000fe20003800000 */
[----:B------:R-:W-:Y:S01]  /*0040*/  BSSY B0, `(.L_x_0) ;  /* 0x0000015000007945 */ /* 0x000fe20003800000 */
[--C-:B0-----:R-:W-:Y:S02]  /*0050*/  SHF.R.U32.HI R0, RZ, 0x5, R4.reuse ;  /* 0x00000005ff007819 */ /* 0x101fe40000011604 */
[----:B------:R-:W-:-:S03]  /*0060*/  SHF.R.U32.HI R2, RZ, 0x7, R4 ;  /* 0x00000007ff027819 */ /* 0x000fc60000011604 */
[----:B------:R-:W0:Y:S04]  /*0070*/  SHFL.IDX PT, R3, R0, RZ, 0x1f ;  /* 0x00001fff00037589 */ /* 0x000e2800000e0000 */
[----:B------:R-:W1:Y:S01]  /*0080*/  SHFL.IDX PT, R2, R2, RZ, 0x1f ;  /* 0x00001fff02027589 */ /* 0x000e6200000e0000 */
[----:B0-----:R-:W-:Y:S02]  /*0090*/  R2UR UR4, R3 ;  /* 0x00000000030472ca */ /* 0x001fe400000e0000 */
[----:B-1----:R-:W-:-:S11]  /*00a0*/  R2UR UR6, R2 ;  /* 0x00000000020672ca */ /* 0x002fd600000e0000 */
[----:B------:R-:W-:Y:S02]  /*00b0*/  USHF.R.S32.HI UR5, URZ, 0x1f, UR4 ;  /* 0x0000001f3f057899 */ /* 0x000fe40008011404 */
[----:B------:R-:W-:Y:S02]  /*00c0*/  ISETP.NE.OR P0, PT, RZ, UR4, !P0 ;  /* 0x00000004ff007c0c */ /* 0x000fe4000c705670 */
[----:B------:R-:W-:-:S04]  /*00d0*/  ULEA.HI UR5, UR5, UR4, URZ, 0x2 ;  /* 0x0000000405057291 */ /* 0x000fc8000f8f103f */
[----:B------:R-:W-:-:S04]  /*00e0*/  ULOP3.LUT UR5, UR5, 0xfffffffc, URZ, 0xc0, !UPT ;  /* 0xfffffffc05057892 */ /* 0x000fc8000f8ec03f */
[----:B------:R-:W-:-:S03]  /*00f0*/  UIADD3 UR8, UR4, -UR5, URZ ;  /* 0x8000000504087290 */ /* 0x000fc6000fffe03f */
[----:B------:R-:W-:Y:S09]  /*0100*/  @P0 BRA `(.L_x_1) ;  /* 0x0000000000200947 */ /* 0x000ff20003800000 */
[----:B------:R-:W-:Y:S02]  /*0110*/  ULDC.64 UR4, c[0x0][0x198] ;  /* 0x0000660000047ab9 */ /* 0x000fe40000000a00 */
[----:B------:R-:W-:Y:S02]  /*0120*/  UIADD3 UR10, UP0, UR4, 0xf0, URZ ;  /* 0x000000f0040a7890 */ /* 0x000fe4000ff1e03f */
[----:B------:R-:W-:Y:S02]  /*0130*/  UIADD3 UR4, UP1, UR4, 0x1f0, URZ ;  /* 0x000001f004047890 */ /* 0x000fe4000ff3e03f */
[----:B------:R-:W-:Y:S02]  /*0140*/  UIADD3.X UR11, URZ, UR5, URZ, UP0, !UPT ;  /* 0x000000053f0b7290 */ /* 0x000fe400087fe43f */
[----:B------:R-:W-:-:S07]  /*0150*/  UIADD3.X UR5, URZ, UR5, URZ, UP1, !UPT ;  /* 0x000000053f057290 */ /* 0x000fce0008ffe43f */
[----:B------:R0:W-:Y:S02]  /*0160*/  UTMACCTL.PF [UR10] ;  /* 0x000000000a0079b9 */ /* 0x0001e40008040000 */
[----:B------:R0:W-:Y:S02]  /*0170*/  UTMACCTL.PF [UR4] ;  /* 0x00000000040079b9 */ /* 0x0001e40008040000 */
[----:B0-----:R-:W-:Y:S01]  /*0180*/  NOP ;  /* 0x0000000000007918 */ /* 0x001fe20000000000 */
.L_x_1:
[----:B------:R-:W-:Y:S05]  /*0190*/  BSYNC B0 ;  /* 0x0000000000007941 */ /* 0x000fea0003800000 */
.L_x_0:
[----:B------:R-:W0:Y:S01]  /*01a0*/  SHFL.IDX PT, R3, R0, RZ, 0x1f ;  /* 0x00001fff00037589 */ /* 0x000e2200000e0000 */
[----:B------:R-:W-:Y:S01]  /*01b0*/  UISETP.NE.AND UP0, UPT, UR8, 0x3, UPT ;  /* 0x000000030800788c */ /* 0x000fe2000bf05270 */
[----:B------:R-:W-:Y:S01]  /*01c0*/  ISETP.NE.AND P1, PT, RZ, UR6, PT ;  /* 0x00000006ff007c0c */ /* 0x000fe2000bf25270 */
[----:B------:R-:W-:Y:S02]  /*01d0*/  UIADD3 UR10, UR6, -0x1, URZ ;  /* 0xffffffff060a7890 */ /* 0x000fe4000fffe03f */
[----:B------:R-:W-:Y:S02]  /*01e0*/  UISETP.EQ.OR UP0, UPT, UR8, URZ, !UP0 ;  /* 0x0000003f0800728c */ /* 0x000fe4000c702670 */
[----:B------:R-:W-:Y:S02]  /*01f0*/  UISETP.GE.U32.AND UP1, UPT, UR10, 0x2, UPT ;  /* 0x000000020a00788c */ /* 0x000fe4000bf26070 */
[----:B------:R-:W-:-:S04]  /*0200*/  UISETP.EQ.AND UP0, UPT, UR6, URZ, UP0 ;  /* 0x0000003f0600728c */ /* 0x000fc80008702270 */
[----:B------:R-:W-:-:S04]  /*0210*/  USEL UR13, URZ, 0x1, !UP0 ;  /* 0x000000013f0d7887 */ /* 0x000fc8000c000000 */
[----:B------:R-:W-:Y:S01]  /*0220*/  USEL UR13, UR13, 0x2, UP1 ;  /* 0x000000020d0d7887 */ /* 0x000fe20008800000 */
[----:B0-----:R-:W-:-:S13]  /*0230*/  ISETP.NE.AND P0, PT, R3, RZ, PT ;  /* 0x000000ff0300720c */ /* 0x001fda0003f05270 */
[----:B------:R-:W-:Y:S05]  /*0240*/  @P0 BRA `(.L_x_2) ;  /* 0x00000000008c0947 */ /* 0x000fea0003800000 */
[----:B------:R-:W-:Y:S01]  /*0250*/  ELECT P0, URZ, PT ;  /* 0x00000000003f782f */ /* 0x000fe20003800000 */
[----:B------:R-:W-:-:S12]  /*0260*/  BSSY B0, `(.L_x_2) ;  /* 0x0000021000007945 */ /* 0x000fd80003800000 */
[----:B------:R-:W-:Y:S05]  /*0270*/  @!P0 BRA `(.L_x_3) ;  /* 0x00000000007c8947 */ /* 0x000fea0003800000 */
[----:B------:R-:W0:Y:S01]  /*0280*/  S2UR UR9, SR_CgaCtaId ;  /* 0x00000000000979c3 */ /* 0x000e220000008800 */
[----:B------:R-:W-:Y:S01]  /*0290*/  UMOV UR4, 0x400 ;  /* 0x0000040000047882 */ /* 0x000fe20000000000 */
[----:B------:R-:W-:Y:S01]  /*02a0*/  UMOV UR5, 0x1 ;  /* 0x0000000100057882 */ /* 0x000fe20000000000 */
[----:B------:R-:W-:Y:S02]  /*02b0*/  UMOV UR6, 0xa ;  /* 0x0000000a00067882 */ /* 0x000fe40000000000 */
[----:B------:R-:W-:-:S04]  /*02c0*/  UIADD3 UR6, -UR6, 0x100000, URZ ;  /* 0x0010000006067890 */ /* 0x000fc8000fffe13f */
[----:B------:R-:W-:Y:S02]  /*02d0*/  USHF.L.U32 UR7, UR6, 0xb, URZ ;  /* 0x0000000b06077899 */ /* 0x000fe4000800063f */
[----:B------:R-:W-:Y:S02]  /*02e0*/  USHF.L.U32 UR6, UR6, 0x1, URZ ;  /* 0x0000000106067899 */ /* 0x000fe4000800063f */
[----:B0-----:R-:W-:Y:S02]  /*02f0*/  ULEA UR9, UR9, UR4, 0x18 ;  /* 0x0000000409097291 */ /* 0x001fe4000f8ec03f */
[----:B------:R-:W-:-:S04]  /*0300*/  UIADD3 UR4, -UR5, 0x100000, URZ ;  /* 0x0010000005047890 */ /* 0x000fc8000fffe13f */
[----:B------:R-:W-:Y:S02]  /*0310*/  USHF.L.U32 UR5, UR4, 0xb, URZ ;  /* 0x0000000b04057899 */ /* 0x000fe4000800063f */
[----:B------:R-:W-:Y:S01]  /*0320*/  USHF.L.U32 UR4, UR4, 0x1, URZ ;  /* 0x0000000104047899 */ /* 0x000fe2000800063f */
[----:B------:R-:W0:Y:S11]  /*0330*/  FENCE.VIEW.ASYNC.S ;  /* 0x00000000000073c6 */ /* 0x000e360000000000 */
[----:B0-----:R0:W1:Y:S01]  /*0340*/  SYNCS.EXCH.64 URZ, [UR9], UR4 ;  /* 0x00000004093f75b2 */ /* 0x0010620008000100 */
[----:B------:R0:W2:Y:S01]  /*0350*/  SYNCS.EXCH.64 URZ, [UR9+0x48], UR6 ;  /* 0x00004806093f75b2 */ /* 0x0000a20008000100 */
[----:B------:R0:W3:Y:S01]  /*0360*/  SYNCS.EXCH.64 URZ, [UR9+0x8], UR4 ;  /* 0x00000804093f75b2 */ /* 0x0000e20008000100 */
[----:B------:R0:W4:Y:S01]  /*0370*/  SYNCS.EXCH.64 URZ, [UR9+0x50], UR6 ;  /* 0x00005006093f75b2 */ /* 0x0001220008000100 */
[----:B------:R0:W0:Y:S01]  /*0380*/  SYNCS.EXCH.64 URZ, [UR9+0x10], UR4 ;  /* 0x00001004093f75b2 */ /* 0x0000220008000100 */
        /* <DEDUP_REMOVED lines=13> */
[----:B------:R-:W-:Y:S01]  /*0460*/  NOP ;  /* 0x0000000000007918 */ /* 0x000fe20000000000 */
.L_x_3:
[----:B0-----:R-:W-:Y:S05]  /*0470*/  BSYNC B0 ;  /* 0x0000000000007941 */ /* 0x001fea0003800000 */
.L_x_2:
[----:B------:R-:W-:Y:S01]  /*0480*/  SHF.R.S32.HI R2, RZ, 0x1f, R4 ;  /* 0x0000001fff027819 */ /* 0x000fe20000011404 */
[----:B------:R-:W0:Y:S01]  /*0490*/  SHFL.IDX PT, R0, R0, RZ, 0x1f ;  /* 0x00001fff00007589 */ /* 0x000e2200000e0000 */
[----:B------:R-:W5:Y:S01]  /*04a0*/  S2UR UR9, SR_CTAID.X ;  /* 0x00000000000979c3 */ /* 0x000f620000002500 */
[----:B------:R-:W-:Y:S02]  /*04b0*/  ELECT P0, URZ, PT ;  /* 0x00000000003f782f */ /* 0x000fe40003800000 */
[----:B------:R-:W-:Y:S01]  /*04c0*/  LEA.HI R2, R2, R4, RZ, 0x7 ;  /* 0x0000000402027211 */ /* 0x000fe200078f38ff */
[----:B------:R-:W-:Y:S01]  /*04d0*/  ULDC UR4, c[0x0][0x150] ;  /* 0x0000540000047ab9 */ /* 0x000fe20000000800 */
[----:B------:R-:W-:Y:S01]  /*04e0*/  SHF.R.S32.HI R6, RZ, 0x1f, R3 ;  /* 0x0000001fff067819 */ /* 0x000fe20000011403 */
[----:B------:R-:W-:Y:S01]  /*04f0*/  NOP ;  /* 0x0000000000007918 */ /* 0x000fe20000000000 */
[----:B------:R-:W-:Y:S01]  /*0500*/  LOP3.LUT R2, R2, 0xffffff80, RZ, 0xc0, !PT ;  /* 0xffffff8002027812 */ /* 0x000fe200078ec0ff */
[----:B------:R-:W-:Y:S01]  /*0510*/  NOP ;  /* 0x0000000000007918 */ /* 0x000fe20000000000 */
[----:B------:R-:W-:Y:S01]  /*0520*/  LEA.HI R6, R6, R3, RZ, 0x2 ;  /* 0x0000000306067211 */ /* 0x000fe200078f10ff */
[----:B------:R-:W1:Y:S02]  /*0530*/  LDC R8, c[0x0][0x144] ;  /* 0x00005100ff087b82 */ /* 0x000e640000000800 */
[----:B------:R-:W-:Y:S01]  /*0540*/  IMAD.IADD R4, R4, 0x1, -R2 ;  /* 0x0000000104047824 */ /* 0x000fe200078e0a02 */
[----:B------:R-:W-:Y:S01]  /*0550*/  LOP3.LUT R6, R6, 0x3ffffffc, RZ, 0xc0, !PT ;  /* 0x3ffffffc06067812 */ /* 0x000fe200078ec0ff */
[----:B------:R-:W2:Y:S03]  /*0560*/  S2R R2, SR_CTAID.Y ;  /* 0x0000000000027919 */ /* 0x000ea60000002600 */
[----:B------:R-:W-:Y:S01]  /*0570*/  SHF.R.S32.HI R5, RZ, 0x1f, R4 ;  /* 0x0000001fff057819 */ /* 0x000fe20000011404 */
[----:B------:R-:W-:Y:S01]  /*0580*/  IMAD.IADD R6, R3, 0x1, -R6 ;  /* 0x0000000103067824 */ /* 0x000fe200078e0a06 */
[----:B------:R-:W3:Y:S02]  /*0590*/  LDC R11, c[0x0][0x148] ;  /* 0x00005200ff0b7b82 */ /* 0x000ee40000000800 */
[----:B------:R-:W-:-:S02]  /*05a0*/  LEA.HI R5, R5, R4, RZ, 0x3 ;  /* 0x0000000405057211 */ /* 0x000fc400078f18ff */
[----:B0-----:R-:W-:Y:S02]  /*05b0*/  ISETP.NE.OR P0, PT, R0, RZ, !P0 ;  /* 0x000000ff0000720c */ /* 0x001fe40004705670 */
[--C-:B------:R-:W-:Y:S02]  /*05c0*/  SHF.R.S32.HI R0, RZ, 0x3, R5.reuse ;  /* 0x00000003ff007819 */ /* 0x100fe40000011405 */
[----:B------:R-:W-:Y:S02]  /*05d0*/  SHF.R.S32.HI R5, RZ, 0x1f, R5 ;  /* 0x0000001fff057819 */ /* 0x000fe40000011405 */
[----:B-----5:R-:W-:Y:S02]  /*05e0*/  I2FP.F32.U32 R7, UR9 ;  /* 0x0000000900077c45 */ /* 0x020fe40008201000 */
[----:B------:R-:W-:-:S03]  /*05f0*/  LEA.HI R5, R5, R0, RZ, 0x2 ;  /* 0x0000000005057211 */ /* 0x000fc600078f10ff */
[----:B------:R-:W-:Y:S01]  /*0600*/  FMUL R7, R7, UR4 ;  /* 0x0000000407077c20 */ /* 0x000fe20008400000 */
[----:B------:R-:W-:Y:S01]  /*0610*/  LOP3.LUT R5, R5, 0xfffffffc, RZ, 0xc0, !PT ;  /* 0xfffffffc05057812 */ /* 0x000fe200078ec0ff */
[----:B------:R-:W-:Y:S01]  /*0620*/  VOTEU.ALL UP0, P0 ;  /* 0x00000000003f7886 */ /* 0x000fe20000000000 */
[----:B------:R-:W-:Y:S01]  /*0630*/  ULDC UR4, c[0x0][0x154] ;  /* 0x0000550000047ab9 */ /* 0x000fe20000000800 */
[----:B------:R-:W-:Y:S02]  /*0640*/  VOTEU.ALL UP1, P0 ;  /* 0x00000000003f7886 */ /* 0x000fe40000020000 */
[----:B------:R-:W0:Y:S01]  /*0650*/  F2I.U32.TRUNC.NTZ R7, R7 ;  /* 0x0000000700077305 */ /* 0x000e22000020f000 */
[----:B------:R-:W-:Y:S01]  /*0660*/  IMAD.IADD R5, R0, 0x1, -R5 ;  /* 0x0000000100057824 */ /* 0x000fe200078e0a05 */
[----:B------:R-:W5:Y:S01]  /*0670*/  @!UP0 S2UR UR7, SR_CgaCtaId ;  /* 0x00000000000789c3 */ /* 0x000f620000008800 */
[----:B------:R-:W-:Y:S02]  /*0680*/  @!UP0 UMOV UR6, 0x400 ;  /* 0x0000040000068882 */ /* 0x000fe40000000000 */
[----:B------:R-:W-:Y:S01]  /*0690*/  IMAD R5, R6, 0x4, R5 ;  /* 0x0000000406057824 */ /* 0x000fe200078e0205 */
[----:B--2---:R-:W-:-:S04]  /*06a0*/  I2FP.F32.U32 R9, R2 ;  /* 0x0000000200097245 */ /* 0x004fc80000201000 */
[----:B------:R-:W-:Y:S01]  /*06b0*/  LEA.HI R0, R5, R5, RZ, 0x1 ;  /* 0x0000000505007211 */ /* 0x000fe200078f08ff */
[----:B------:R-:W-:Y:S01]  /*06c0*/  FMUL R9, R9, UR4 ;  /* 0x0000000409097c20 */ /* 0x000fe20008400000 */
[----:B------:R-:W-:Y:S02]  /*06d0*/  UMOV UR4, 0x20 ;  /* 0x0000002000047882 */ /* 0x000fe40000000000 */
[----:B------:R-:W-:Y:S01]  /*06e0*/  LOP3.LUT R6, R0, 0xfffffffe, RZ, 0xc0, !PT ;  /* 0xfffffffe00067812 */ /* 0x000fe200078ec0ff */
[----:B0-----:R-:W-:Y:S01]  /*06f0*/  IMAD.MOV R13, RZ, RZ, -R7 ;  /* 0x000000ffff0d7224 */ /* 0x001fe200078e0a07 */
[----:B------:R-:W-:-:S04]  /*0700*/  @!UP0 UIADD3 UR4, -UR4, 0x100000, URZ ;  /* 0x0010000004048890 */ /* 0x000fc8000fffe13f */
[----:B------:R-:W-:Y:S02]  /*0710*/  @!UP0 USHF.L.U32 UR5, UR4, 0xb, URZ ;  /* 0x0000000b04058899 */ /* 0x000fe4000800063f */
[----:B------:R-:W-:Y:S01]  /*0720*/  @!UP0 USHF.L.U32 UR4, UR4, 0x1, URZ ;  /* 0x0000000104048899 */ /* 0x000fe2000800063f */
[----:B------:R-:W0:Y:S01]  /*0730*/  F2I.U32.TRUNC.NTZ R9, R9 ;  /* 0x0000000900097305 */ /* 0x000e22000020f000 */
[----:B-1----:R-:W-:Y:S02]  /*0740*/  IMAD R0, R8, R13, UR9 ;  /* 0x0000000908007e24 */ /* 0x002fe4000f8e020d */
[C---:B------:R-:W-:Y:S02]  /*0750*/  IMAD.IADD R7, R5.reuse, 0x1, -R6 ;  /* 0x0000000105077824 */ /* 0x040fe400078e0a06 */
[----:B------:R-:W-:-:S03]  /*0760*/  IMAD.SHL.U32 R6, R5, 0x4, RZ ;  /* 0x0000000405067824 */ /* 0x000fc600078e00ff */
[----:B------:R-:W-:Y:S01]  /*0770*/  ISETP.NE.AND P2, PT, R7, R0, PT ;  /* 0x000000000700720c */ /* 0x000fe20003f45270 */
[----:B-----5:R-:W-:Y:S01]  /*0780*/  @!UP0 ULEA UR6, UR7, UR6, 0x18 ;  /* 0x0000000607068291 */ /* 0x020fe2000f8ec03f */
[----:B------:R-:W-:Y:S01]  /*0790*/  LOP3.LUT R10, R5, 0xc, R6, 0x78, !PT ;  /* 0x0000000c050a7812 */ /* 0x000fe200078e7806 */
[----:B------:R-:W1:Y:S01]  /*07a0*/  LDC R7, c[0x0][0x140] ;  /* 0x00005000ff077b82 */ /* 0x000e620000000800 */
[----:B------:R-:W-:Y:S01]  /*07b0*/  VOTEU.ALL UP0, P0 ;  /* 0x00000000003f7886 */ /* 0x000fe20000000000 */
[----:B------:R-:W-:Y:S01]  /*07c0*/  LOP3.LUT P0, RZ, R4, 0x7, RZ, 0xc0, !PT ;  /* 0x0000000704ff7812 */ /* 0x000fe2000780c0ff */
[----:B0-----:R-:W-:Y:S01]  /*07d0*/  IMAD.MOV R12, RZ, RZ, -R9 ;  /* 0x000000ffff0c7224 */ /* 0x001fe200078e0a09 */
[----:B------:R0:W-:Y:S01]  /*07e0*/  STL [R1+0x7c], R10 ;  /* 0x00007c0a01007387 */ /* 0x0001e20000100800 */
[----:B------:R-:W-:Y:S01]  /*07f0*/  IMAD.MOV.U32 R4, RZ, RZ, 0x1 ;  /* 0x00000001ff047424 */ /* 0x000fe200078e00ff */
[----:B------:R-:W-:Y:S01]  /*0800*/  ISETP.LT.U32.AND P0, PT, R10, 0x8, !P0 ;  /* 0x000000080a00780c */ /* 0x000fe20004701070 */
[----:B---3--:R-:W-:-:S03]  /*0810*/  IMAD R6, R11, R12, R2 ;  /* 0x0000000c0b067224 */ /* 0x008fc600078e0202 */
[----:B------:R-:W-:Y:S01]  /*0820*/  @P2 LEA.HI R5, R10, R10, RZ, 0x1 ;  /* 0x0000000a0a052211 */ /* 0x000fe200078f08ff */
[----:B------:R-:W2:Y:S02]  /*0830*/  FENCE.VIEW.ASYNC.S ;  /* 0x00000000000073c6 */ /* 0x000ea40000000000 */
[----:B--2---:R0:W2:Y:S01]  /*0840*/  @!UP0 SYNCS.EXCH.64 URZ, [UR6+0xa0], UR4 ;  /* 0x0000a004063f85b2 */ /* 0x0040a20008000100 */
[----:B------:R-:W-:-:S04]  /*0850*/  @P2 SHF.R.S32.HI R5, RZ, 0x1, R5 ;  /* 0x00000001ff052819 */ /* 0x000fc80000011405 */
[----:B------:R-:W-:Y:S02]  /*0860*/  @P2 ISETP.NE.AND P3, PT, R5, R6, PT ;  /* 0x000000060500220c */ /* 0x000fe40003f65270 */
[----:B------:R-:W-:Y:S02]  /*0870*/  SEL R5, RZ, 0x1, !P0 ;  /* 0x00000001ff057807 */ /* 0x000fe40004000000 */
[----:B------:R-:W-:Y:S02]  /*0880*/  @P2 SEL R4, RZ, 0x1, P3 ;  /* 0x00000001ff042807 */ /* 0x000fe40001800000 */
[----:B-1----:R-:W-:Y:S02]  /*0890*/  ISETP.EQ.U32.AND P5, PT, R7, 0x1, PT ;  /* 0x000000010700780c */ /* 0x002fe40003fa2070 */
[----:B------:R-:W-:Y:S01]  /*08a0*/  LOP3.LUT R4, R4, R5, RZ, 0xc0, !PT ;  /* 0x0000000504047212 */ /* 0x000fe200078ec0ff */
[----:B------:R0:W1:Y:S01]  /*08b0*/  @!UP1 SYNCS.EXCH.64 URZ, [UR6+0xa8], UR4 ;  /* 0x0000a804063f95b2 */ /* 0x0000620008000100 */
[----:B------:R-:W-:-:S03]  /*08c0*/  NOP ;  /* 0x0000000000007918 */ /* 0x000fc60000000000 */
[----:B------:R0:W-:Y:S06]  /*08d0*/  STL [R1+0x78], R4 ;  /* 0x0000780401007387 */ /* 0x0001ec0000100800 */
[----:B--2---:R-:W-:Y:S05]  /*08e0*/  @!P5 BRA `(.L_x_4) ;  /* 0x000000000008d947 */ /* 0x004fea0003800000 */
[----:B-1--4-:R-:W-:Y:S01]  /*08f0*/  UCGABAR_ARV ;  /* 0x00000000000079c7 */ /* 0x012fe20008000000 */
[----:B------:R-:W-:Y:S05]  /*0900*/  BRA `(.L_x_5) ;  /* 0x0000000000047947 */ /* 0x000fea0003800000 */
.L_x_4:
[----:B-1--4-:R-:W-:Y:S01]  /*0910*/  NOP ;  /* 0x0000000000007918 */ /* 0x012fe20000000000 */
.L_x_5:
[----:B------:R-:W1:Y:S01]  /*0920*/  LDC R3, c[0x0][0x65c] ;  /* 0x00019700ff037b82 */ /* 0x000e620000000800 */
[----:B0-----:R-:W-:Y:S02]  /*0930*/  IMAD.U32 R4, RZ, RZ, UR9 ;  /* 0x00000009ff047e24 */ /* 0x001fe4000f8e00ff */
[----:B------:R-:W-:Y:S01]  /*0940*/  IMAD.MOV.U32 R5, RZ, RZ, RZ ;  /* 0x000000ffff057224 */ /* 0x000fe200078e00ff */
[----:B-1----:R-:W-:-:S13]  /*0950*/  ISETP.NE.AND P4, PT, R3, 0x1, PT ;  /* 0x000000010300780c */ /* 0x002fda0003f85270 */
[----:B------:R-:W0:Y:S01]  /*0960*/  @P4 LDC R7, c[0x0][0x10] ;  /* 0x00000400ff074b82 */ /* 0x000e220000000800 */
[----:B------:R-:W-:Y:S02]  /*0970*/  @P4 IMAD.MOV.U32 R3, RZ, RZ, RZ ;  /* 0x000000ffff034224 */ /* 0x000fe400078e00ff */
[----:B------:R-:W-:-:S05]  /*0980*/  @P4 IMAD.MOV.U32 R13, RZ, RZ, RZ ;  /* 0x000000ffff0d4224 */ /* 0x000fca00078e00ff */
[----:B------:R-:W1:Y:S01]  /*0990*/  @!P4 LDC R9, c[0x0][0xc] ;  /* 0x00000300ff09cb82 */ /* 0x000e620000000800 */
[----:B0-----:R-:W-:-:S04]  /*09a0*/  @P4 IMAD.WIDE.U32 R6, R7, UR9, R2 ;  /* 0x0000000907064c25 */ /* 0x001fc8000f8e0002 */
[----:B------:R-:W-:Y:S02]  /*09b0*/  @P4 IMAD.MOV.U32 R19, RZ, RZ, R6 ;  /* 0x000000ffff134224 */ /* 0x000fe400078e0006 */
[----:B------:R-:W-:Y:S02]  /*09c0*/  @P4 IMAD.IADD R23, R7, 0x1, R13 ;  /* 0x0000000107174824 */ /* 0x000fe400078e020d */
[----:B-1----:R-:W-:-:S04]  /*09d0*/  @!P4 IMAD.WIDE.U32 R4, R2, R9, R4 ;  /* 0x000000090204c225 */ /* 0x002fc800078e0004 */
[----:B------:R-:W-:Y:S02]  /*09e0*/  @!P4 IMAD.MOV.U32 R19, RZ, RZ, R4 ;  /* 0x000000ffff13c224 */ /* 0x000fe400078e0004 */
[----:B------:R-:W-:-:S03]  /*09f0*/  @!P4 IMAD.MOV.U32 R23, RZ, RZ, R5 ;  /* 0x000000ffff17c224 */ /* 0x000fc600078e0005 */
[----:B------:R0:W-:Y:S04]  /*0a00*/  STL [R1+0x84], R19 ;  /* 0x0000841301007387 */ /* 0x0001e80000100800 */
[----:B------:R0:W-:Y:S01]  /*0a10*/  STL [R1+0x80], R23 ;  /* 0x0000801701007387 */ /* 0x0001e20000100800 */
[----:B------:R-:W-:Y:S05]  /*0a20*/  @!P5 BRA `(.L_x_6) ;  /* 0x00000000000cd947 */ /* 0x000fea0003800000 */
[----:B------:R-:W-:Y:S01]  /*0a30*/  UCGABAR_WAIT ;  /* 0x0000000000007dc7 */ /* 0x000fe20008000000 */
[----:B------:R-:W-:Y:S01]  /*0a40*/  CCTL.IVALL ;  /* 0x00000000ff00798f */ /* 0x000fe20002000000 */
[----:B------:R-:W-:Y:S05]  /*0a50*/  BRA `(.L_x_7) ;  /* 0x0000000000047947 */ /* 0x000fea0003800000 */
.L_x_6:
[----:B------:R-:W-:Y:S06]  /*0a60*/  BAR.SYNC.DEFER_BLOCKING 0x0 ;  /* 0x0000000000007b1d */ /* 0x000fec0000010000 */
.L_x_7:
[----:B------:R-:W-:Y:S05]  /*0a70*/  @!P1 BRA `(.L_x_8) ;  /* 0x000000e400449947 */ /* 0x000fea0003800000 */
[----:B------:R-:W-:-:S06]  /*0a80*/  UISETP.GT.U32.AND UP0, UPT, UR10, 0x1, UPT ;  /* 0x000000010a00788c */ /* 0x000fcc000bf04070 */
[----:B------:R-:W-:-:S13]  /*0a90*/  PLOP3.LUT P0, PT, PT, PT, UP0, 0x80, 0x0 ;  /* 0x000000000000781c */ /* 0x000fda0003f0f008 */
[----:B------:R-:W-:Y:S05]  /*0aa0*/  @P0 EXIT ;  /* 0x000000000000094d */ /* 0x000fea0003800000 */
[----:B------:R-:W-:Y:S01]  /*0ab0*/  IMAD.MOV.U32 R6, RZ, RZ, -0x1 ;  /* 0xffffffffff067424 */ /* 0x000fe200078e00ff */
[----:B------:R-:W-:Y:S01]  /*0ac0*/  ULDC.64 UR4, c[0x0][0x650] ;  /* 0x0001940000047ab9 */ /* 0x000fe20000000a00 */
[----:B------:R-:W-:Y:S01]  /*0ad0*/  IMAD.MOV.U32 R5, RZ, RZ, -0x1 ;  /* 0xffffffffff057424 */ /* 0x000fe200078e00ff */
[----:B------:R-:W-:Y:S01]  /*0ae0*/  ISETP.GE.U32.AND P0, PT, R19, UR4, PT ;  /* 0x0000000413007c0c */ /* 0x000fe2000bf06070 */
[----:B------:R-:W-:Y:S01]  /*0af0*/  UMOV UR22, 0xffffffff ;  /* 0xffffffff00167882 */ /* 0x000fe20000000000 */
[----:B------:R1:W-:Y:S01]  /*0b00*/  STL [R1+0x8c], R6 ;  /* 0x00008c0601007387 */ /* 0x0003e20000100800 */
[----:B------:R-:W-:Y:S02]  /*0b10*/  PRMT R4, RZ, 0x7610, R4 ;  /* 0x00007610ff047816 */ /* 0x000fe40000000004 */
[----:B------:R-:W-:Y:S01]  /*0b20*/  ISETP.GE.U32.AND.EX P0, PT, R23, UR5, PT, P0 ;  /* 0x0000000517007c0c */ /* 0x000fe2000bf06100 */
[----:B------:R1:W-:-:S12]  /*0b30*/  STL [R1+0x88], R5 ;  /* 0x0000880501007387 */ /* 0x0003d80000100800 */
[----:B-1----:R-:W-:Y:S05]  /*0b40*/  @P0 BRA `(.L_x_9) ;  /* 0x0000000400380947 */ /* 0x002fea0003800000 */
[----:B------:R-:W1:Y:S01]  /*0b50*/  LDC.64 R14, c[0x0][0x628] ;  /* 0x00018a00ff0e7b82 */ /* 0x000e620000000a00 */
[----:B------:R-:W-:Y:S02]  /*0b60*/  IMAD.MOV.U32 R4, RZ, RZ, R19 ;  /* 0x000000ffff047224 */ /* 0x000fe400078e0013 */
[----:B------:R-:W-:-:S05]  /*0b70*/  IMAD.MOV.U32 R5, RZ, RZ, R23 ;  /* 0x000000ffff057224 */ /* 0x000fca00078e0017 */
[----:B------:R-:W2:Y:S08]  /*0b80*/  LDC R10, c[0x0][0x630] ;  /* 0x00018c00ff0a7b82 */ /* 0x000eb00000000800 */
[----:B------:R-:W3:Y:S01]  /*0b90*/  LDC.64 R16, c[0x0][0x620] ;  /* 0x00018800ff107b82 */ /* 0x000ee20000000a00 */
[----:B-1----:R-:W-:-:S04]  /*0ba0*/  ISETP.NE.U32.AND P0, PT, R14, RZ, PT ;  /* 0x000000ff0e00720c */ /* 0x002fc80003f05070 */
[----:B------:R-:W-:-:S13]  /*0bb0*/  ISETP.NE.AND.EX P0, PT, R15, RZ, PT, P0 ;  /* 0x000000ff0f00720c */ /* 0x000fda0003f05300 */
[----:B--23--:R-:W-:Y:S05]  /*0bc0*/  @!P0 BRA `(.L_x_10) ;  /* 0x0000000000288947 */ /* 0x00cfea0003800000 */
[----:B------:R-:W1:Y:S02]  /*0bd0*/  LDC R9, c[0x0][0x634] ;  /* 0x00018d00ff097b82 */ /* 0x000e640000000800 */
[----:B-1----:R-:W-:-:S05]  /*0be0*/  IADD3 R9, P0, R19, R9, RZ ;  /* 0x0000000913097210 */ /* 0x002fca0007f1e0ff */
[----:B------:R-:W-:-:S04]  /*0bf0*/  IMAD.X R13, RZ, RZ, R23, P0 ;  /* 0x000000ffff0d7224 */ /* 0x000fc800000e0617 */
[----:B------:R-:W-:-:S04]  /*0c00*/  IMAD.WIDE.U32 R4, R13, R14, RZ ;  /* 0x0000000e0d047225 */ /* 0x000fc800078e00ff */
[----:B------:R-:W-:-:S04]  /*0c10*/  IMAD.WIDE.U32 R6, P0, R9, R15, R4 ;  /* 0x0000000f09067225 */ /* 0x000fc80007800004 */
[----:B------:R-:W-:-:S04]  /*0c20*/  IMAD.WIDE.U32 R4, R9, R14, RZ ;  /* 0x0000000e09047225 */ /* 0x000fc800078e00ff */
[----:B------:R-:W-:Y:S01]  /*0c30*/  IMAD.X R9, RZ, RZ, RZ, P0 ;  /* 0x000000ffff097224 */ /* 0x000fe200000e06ff */
[----:B------:R-:W-:Y:S01]  /*0c40*/  IADD3 RZ, P0, R5, R6, RZ ;  /* 0x0000000605ff7210 */ /* 0x000fe20007f1e0ff */
[----:B------:R-:W-:-:S04]  /*0c50*/  IMAD.MOV.U32 R8, RZ, RZ, R7 ;  /* 0x000000ffff087224 */ /* 0x000fc800078e0007 */
[----:B------:R-:W-:-:S08]  /*0c60*/  IMAD.WIDE.U32.X R4, R13, R15, R8, P0 ;  /* 0x0000000f0d047225 */ /* 0x000fd000000e0408 */
.L_x_10:
[----:B------:R-:W1:Y:S01]  /*0c70*/  LDC.64 R20, c[0x0][0x640] ;  /* 0x00019000ff147b82 */ /* 0x000e620000000a00 */
[-C--:B------:R-:W-:Y:S01]  /*0c80*/  SHF.R.U64 R22, R4, R10.reuse, R5 ;  /* 0x0000000a04167219 */ /* 0x080fe20000001205 */
[----:B------:R-:W-:Y:S01]  /*0c90*/  IMAD.MOV.U32 R4, RZ, RZ, R19 ;  /* 0x000000ffff047224 */ /* 0x000fe200078e0013 */
[----:B------:R-:W-:Y:S01]  /*0ca0*/  SHF.R.U32.HI R3, RZ, R10, R5 ;  /* 0x0000000aff037219 */ /* 0x000fe20000011605 */
[----:B------:R-:W-:Y:S01]  /*0cb0*/  IMAD.MOV.U32 R5, RZ, RZ, R23 ;  /* 0x000000ffff057224 */ /* 0x000fe200078e0017 */
[----:B------:R-:W-:Y:S01]  /*0cc0*/  IADD3 R7, P0, RZ, -R22, RZ ;  /* 0x80000016ff077210 */ /* 0x000fe20007f1e0ff */
[----:B0-----:R-:W-:Y:S02]  /*0cd0*/  IMAD R23, R11, R12, R2 ;  /* 0x0000000c0b177224 */ /* 0x001fe400078e0202 */
[----:B------:R-:W0:Y:S01]  /*0ce0*/  LDC R8, c[0x0][0x618] ;  /* 0x00018600ff087b82 */ /* 0x000e220000000800 */
[----:B------:R-:W-:Y:S02]  /*0cf0*/  IMAD.MOV.U32 R11, RZ, RZ, 0x1 ;  /* 0x00000001ff0b7424 */ /* 0x000fe400078e00ff */
[----:B------:R-:W-:-:S02]  /*0d00*/  IMAD.X R3, RZ, RZ, ~R3, P0 ;  /* 0x000000ffff037224 */ /* 0x000fc400000e0e03 */
[----:B------:R-:W-:-:S03]  /*0d10*/  IMAD.WIDE.U32 R4, R7, R16, R4 ;  /* 0x0000001007047225 */ /* 0x000fc600078e0004 */
[----:B------:R-:W2:Y:S01]  /*0d20*/  LDC R14, c[0x0][0x608] ;  /* 0x00018200ff0e7b82 */ /* 0x000ea20000000800 */
[----:B------:R-:W-:-:S04]  /*0d30*/  IMAD R6, R3, R16, RZ ;  /* 0x0000001003067224 */ /* 0x000fc800078e02ff */
[----:B------:R-:W-:-:S03]  /*0d40*/  IMAD R3, R7, R17, R6 ;  /* 0x0000001107037224 */ /* 0x000fc600078e0206 */
[----:B------:R-:W3:Y:S01]  /*0d50*/  LDC R18, c[0x0][0x658] ;  /* 0x00019600ff127b82 */ /* 0x000ee20000000800 */
[----:B------:R-:W-:Y:S01]  /*0d60*/  IMAD.IADD R3, R5, 0x1, R3 ;  /* 0x0000000105037824 */ /* 0x000fe200078e0203 */
[----:B-1----:R-:W-:Y:S01]  /*0d70*/  ISETP.NE.U32.AND P0, PT, R20, RZ, PT ;  /* 0x000000ff1400720c */ /* 0x002fe20003f05070 */
[----:B------:R-:W-:-:S03]  /*0d80*/  IMAD.MOV.U32 R5, RZ, RZ, -0x1 ;  /* 0xffffffffff057424 */ /* 0x000fc600078e00ff */
[----:B------:R-:W-:Y:S02]  /*0d90*/  ISETP.NE.AND.EX P0, PT, R21, RZ, PT, P0 ;  /* 0x000000ff1500720c */ /* 0x000fe40003f05300 */
[----:B------:R-:W1:Y:S01]  /*0da0*/  LDC R13, c[0x0][0x600] ;  /* 0x00018000ff0d7b82 */ /* 0x000e620000000800 */
[-CC-:B0-----:R-:W-:Y:S02]  /*0db0*/  SHF.R.U64 R10, R4, R8.reuse, R3.reuse ;  /* 0x00000008040a7219 */ /* 0x181fe40000001203 */
[----:B------:R-:W-:-:S05]  /*0dc0*/  SHF.R.U32.HI R3, RZ, R8, R3 ;  /* 0x00000008ff037219 */ /* 0x000fca0000011603 */
[----:B------:R-:W0:Y:S01]  /*0dd0*/  LDC R15, c[0x0][0x648] ;  /* 0x00019200ff0f7b82 */ /* 0x000e220000000800 */
[-CC-:B--2---:R-:W-:Y:S02]  /*0de0*/  SHF.R.U64 R19, R10, R14.reuse, R3.reuse ;  /* 0x0000000e0a137219 */ /* 0x184fe40000001203 */
[----:B------:R-:W-:-:S05]  /*0df0*/  SHF.R.U32.HI R3, RZ, R14, R3 ;  /* 0x0000000eff037219 */ /* 0x000fca0000011603 */
[----:B------:R-:W2:Y:S01]  /*0e00*/  LDC R17, c[0x0][0x638] ;  /* 0x00018e00ff117b82 */ /* 0x000ea20000000800 */
[-C--:B---3--:R-:W-:Y:S02]  /*0e10*/  SHF.L.U32 R2, R5, R18.reuse, RZ ;  /* 0x0000001205027219 */ /* 0x088fe400000006ff */
[--C-:B------:R-:W-:Y:S02]  /*0e20*/  SHF.R.U64 R12, R19, R18, R3.reuse ;  /* 0x00000012130c7219 */ /* 0x100fe40000001203 */
[----:B------:R-:W-:Y:S02]  /*0e30*/  LOP3.LUT R8, RZ, R2, RZ, 0x33, !PT ;  /* 0x00000002ff087212 */ /* 0x000fe400078e33ff */
[----:B------:R-:W-:Y:S01]  /*0e40*/  SHF.R.U32.HI R3, RZ, R18, R3 ;  /* 0x00000012ff037219 */ /* 0x000fe20000011603 */
[----:B------:R-:W3:Y:S01]  /*0e50*/  LDC R16, c[0x0][0x610] ;  /* 0x00018400ff107b82 */ /* 0x000ee20000000800 */
[----:B------:R-:W-:Y:S01]  /*0e60*/  IMAD.MOV.U32 R2, RZ, RZ, R12 ;  /* 0x000000ffff027224 */ /* 0x000fe200078e000c */
[----:B------:R-:W-:Y:S06]  /*0e70*/  @!P0 BRA `(.L_x_11) ;  /* 0x0000000000288947 */ /* 0x000fec0003800000 */
[----:B------:R-:W4:Y:S02]  /*0e80*/  LDC R7, c[0x0][0x64c] ;  /* 0x00019300ff077b82 */ /* 0x000f240000000800 */
[----:B----4-:R-:W-:-:S05]  /*0e90*/  IADD3 R7, P0, R12, R7, RZ ;  /* 0x000000070c077210 */ /* 0x010fca0007f1e0ff */
        /* <DEDUP_REMOVED lines=8> */
.L_x_11:
[----:B0-----:R-:W-:Y:S01]  /*0f20*/  SHF.R.U64 R4, R2, R15, R3 ;  /* 0x0000000f02047219 */ /* 0x001fe20000001203 */
[----:B-1----:R-:W-:Y:S01]  /*0f30*/  VIADD R5, R13, 0xffffffff ;  /* 0xffffffff0d057836 */ /* 0x002fe20000000000 */
[----:B------:R-:W-:Y:S02]  /*0f40*/  SHF.L.U32 R2, R11, R18, RZ ;  /* 0x000000120b027219 */ /* 0x000fe400000006ff */
[----:B------:R-:W-:Y:S01]  /*0f50*/  LOP3.LUT R3, R19, R8, RZ, 0xc0, !PT ;  /* 0x0000000813037212 */ /* 0x000fe200078ec0ff */
[----:B------:R-:W-:Y:S01]  /*0f60*/  IMAD.MOV R6, RZ, RZ, -R4 ;  /* 0x000000ffff067224 */ /* 0x000fe200078e0a04 */
[----:B------:R-:W-:Y:S02]  /*0f70*/  SEL R0, R0, R23, !P4 ;  /* 0x0000001700007207 */ /* 0x000fe40006000000 */
[----:B------:R-:W-:Y:S01]  /*0f80*/  LOP3.LUT R5, R10, R5, RZ, 0xc0, !PT ;  /* 0x000000050a057212 */ /* 0x000fe200078ec0ff */
[----:B------:R-:W-:Y:S01]  /*0f90*/  IMAD R3, R2, R4, R3 ;  /* 0x0000000402037224 */ /* 0x000fe200078e0203 */
[----:B------:R-:W-:Y:S01]  /*0fa0*/  R2UR UR22, R22 ;  /* 0x00000000161672ca */ /* 0x000fe200000e0000 */
[----:B--2---:R-:W-:-:S02]  /*0fb0*/  IMAD R2, R6, R17, R12 ;  /* 0x0000001106027224 */ /* 0x004fc400078e020c */
[----:B---3--:R-:W-:Y:S02]  /*0fc0*/  IMAD R0, R3, R16, R0 ;  /* 0x0000001003007224 */ /* 0x008fe400078e0200 */
[----:B------:R-:W-:Y:S02]  /*0fd0*/  IMAD R3, R2, R13, R5 ;  /* 0x0000000d02037224 */ /* 0x000fe400078e0205 */
[----:B------:R-:W-:-:S03]  /*0fe0*/  IMAD.MOV.U32 R4, RZ, RZ, 0x1 ;  /* 0x00000001ff047424 */ /* 0x000fc600078e00ff */
[----:B------:R-:W-:Y:S02]  /*0ff0*/  SEL R2, R3, R0, !P4 ;  /* 0x0000000003027207 */ /* 0x000fe40006000000 */
[----:B------:R-:W-:-:S03]  /*1000*/  SEL R0, R0, R3, !P4 ;  /* 0x0000000300007207 */ /* 0x000fc60006000000 */
[----:B------:R1:W-:Y:S04]  /*1010*/  STL [R1+0x88], R2 ;  /* 0x0000880201007387 */ /* 0x0003e80000100800 */
[----:B------:R1:W-:Y:S02]  /*1020*/  STL [R1+0x8c], R0 ;  /* 0x00008c0001007387 */ /* 0x0003e40000100800 */
.L_x_9:
[----:B------:R-:W-:-:S08]  /*1030*/  NOP ;  /* 0x0000000000007918 */ /* 0x000fd00000000000 */
[----:B------:R-:W2:Y:S02]  /*1040*/  USETMAXREG.TRY_ALLOC.CTAPOOL UP0, 0xe8 ;  /* 0x000000e8000079c8 */ /* 0x000ea40008000600 */
[----:B--2---:R-:W-:-:S13]  /*1050*/  PLOP3.LUT P0, PT, PT, PT, UP0, 0x80, 0x0 ;  /* 0x000000000000781c */ /* 0x004fda0003f0f008 */
[----:B------:R-:W-:Y:S05]  /*1060*/  @!P0 BRA `(.L_x_9) ;  /* 0xfffffffc00f08947 */ /* 0x000fea000383ffff */
[----:B------:R-:W-:Y:S01]  /*1070*/  ULDC.64 UR4, c[0x0][0x598] ;  /* 0x0001660000047ab9 */ /* 0x000fe20000000a00 */
[----:B------:R-:W-:Y:S01]  /*1080*/  ULDC.64 UR14, c[0x0][0x208] ;  /* 0x00008200000e7ab9 */ /* 0x000fe20000000a00 */
[----:B------:R-:W-:-:S04]  /*1090*/  ISETP.NE.U32.AND P0, PT, RZ, UR4, PT ;  /* 0x00000004ff007c0c */ /* 0x000fc8000bf05070 */
[----:B------:R-:W-:-:S13]  /*10a0*/  ISETP.NE.AND.EX P0, PT, RZ, UR5, PT, P0 ;  /* 0x00000005ff007c0c */ /* 0x000fda000bf05300 */
[----:B------:R-:W-:Y:S05]  /*10b0*/  @!P0 BRA `(.L_x_12) ;  /* 0x0000000000208947 */ /* 0x000fea0003800000 */
[----:B-1----:R-:W1:Y:S02]  /*10c0*/  LDC.64 R2, c[0x0][0x598] ;  /* 0x00016600ff027b82 */ /* 0x002e640000000a00 */
[----:B-1----:R-:W2:Y:S02]  /*10d0*/  LDG.E.64 R2, desc[UR14][R2.64] ;  /* 0x0000000e02027981 */ /* 0x002ea4000c1e1b00 */
[----:B--2---:R-:W-:-:S04]  /*10e0*/  ISETP.NE.U32.AND P0, PT, R2, RZ, PT ;  /* 0x000000ff0200720c */ /* 0x004fc80003f05070 */
[----:B------:R-:W-:-:S13]  /*10f0*/  ISETP.NE.AND.EX P0, PT, R3, RZ, PT, P0 ;  /* 0x000000ff0300720c */ /* 0x000fda0003f05300 */
[----:B------:R-:W-:Y:S05]  /*1100*/  @!P0 BRA `(.L_x_12) ;  /* 0x00000000000c8947 */ /* 0x000fea0003800000 */
[----:B------:R-:W2:Y:S02]  /*1110*/  LD.E R2, desc[UR14][R2.64] ;  /* 0x0000000e02027980 */ /* 0x000ea4000c101900 */
[----:B--2---:R-:W-:Y:S01]  /*1120*/  R2UR UR20, R2 ;  /* 0x00000000021472ca */ /* 0x004fe200000e0000 */
[----:B------:R-:W-:-:S14]  /*1130*/  BRA `(.L_x_13) ;  /* 0x0000000000247947 */ /* 0x000fdc0003800000 */
.L_x_12:
[----:B------:R-:W-:Y:S02]  /*1140*/  ULDC.64 UR4, c[0x0][0x588] ;  /* 0x0001620000047ab9 */ /* 0x000fe40000000a00 */
[----:B------:R-:W-:-:S04]  /*1150*/  ISETP.NE.U32.AND P0, PT, RZ, UR4, PT ;  /* 0x00000004ff007c0c */ /* 0x000fc8000bf05070 */
[----:B------:R-:W-:-:S13]  /*1160*/  ISETP.NE.AND.EX P0, PT, RZ, UR5, PT, P0 ;  /* 0x00000005ff007c0c */ /* 0x000fda000bf05300 */
[----:B------:R-:W-:Y:S05]  /*1170*/  @!P0 BRA `(.L_x_14) ;  /* 0x0000000000108947 */ /* 0x000fea0003800000 */
[----:B-1----:R-:W1:Y:S02]  /*1180*/  LDC.64 R2, c[0x0][0x588] ;  /* 0x00016200ff027b82 */ /* 0x002e640000000a00 */
[----:B-1----:R-:W2:Y:S02]  /*1190*/  LDG.E R2, desc[UR14][R2.64] ;  /* 0x0000000e02027981 */ /* 0x002ea4000c1e1900 */
[----:B--2---:R-:W-:Y:S01]  /*11a0*/  R2UR UR20, R2 ;  /* 0x00000000021472ca */ /* 0x004fe200000e0000 */
[----:B------:R-:W-:-:S14]  /*11b0*/  BRA `(.L_x_13) ;  /* 0x0000000000047947 */ /* 0x000fdc0003800000 */
.L_x_14:
[----:B------:R-:W-:-:S05]  /*11c0*/  ULDC UR20, c[0x0][0x580] ;  /* 0x0001600000147ab9 */ /* 0x000fca0000000800 */
.L_x_13:
[----:B------:R-:W-:Y:S02]  /*11d0*/  ULDC.64 UR4, c[0x0][0x5a0] ;  /* 0x0001680000047ab9 */ /* 0x000fe40000000a00 */
        /* <DEDUP_REMOVED lines=11> */
.L_x_15:
        /* <DEDUP_REMOVED lines=8> */
.L_x_17:
[----:B------:R-:W-:-:S05]  /*1310*/  ULDC UR21, c[0x0][0x584] ;  /* 0x0001610000157ab9 */ /* 0x000fca0000000800 */
.L_x_16:
[----:B------:R-:W-:-:S13]  /*1320*/  LOP3.LUT P0, RZ, R4, 0xff, RZ, 0xc0, !PT ;  /* 0x000000ff04ff7812 */ /* 0x000fda000780c0ff */
[----:B------:R-:W-:Y:S05]  /*1330*/  @!P0 EXIT ;  /* 0x000000000000894d */ /* 0x000fea0003800000 */
[----:B------:R-:W-:Y:S01]  /*1340*/  ULDC UR4, c[0x0][0x28c] ;  /* 0x0000a30000047ab9 */ /* 0x000fe20000000800 */
[----:B------:R-:W-:Y:S02]  /*1350*/  ULOP3.LUT UR23, UR13, 0x1, URZ, 0xfc, !UPT ;  /* 0x000000010d177892 */ /* 0x000fe4000f8efc3f */
[----:B------:R-:W-:-:S04]  /*1360*/  UIADD3 UR4, UR4, 0x3f, URZ ;  /* 0x0000003f04047890 */ /* 0x000fc8000fffe03f */
[----:B------:R-:W-:-:S04]  /*1370*/  USHF.R.S32.HI UR5, URZ, 0x1f, UR4 ;  /* 0x0000001f3f057899 */ /* 0x000fc80008011404 */
[----:B------:R-:W-:-:S03]  /*1380*/  ULEA.HI UR5, UR5, UR4, URZ, 0x6 ;  /* 0x0000000405057291 */ /* 0x000fc6000f8f303f */
[----:B------:R-:W-:Y:S01]  /*1390*/  UMOV UR4, URZ ;  /* 0x0000003f00047c82 */ /* 0x000fe20008000000 */
[----:B------:R-:W-:-:S03]  /*13a0*/  USHF.R.S32.HI UR9, URZ, 0x6, UR5 ;  /* 0x000000063f097899 */ /* 0x000fc60008011405 */
[----:B------:R-:W-:-:S09]  /*13b0*/  UMOV UR5, URZ ;  /* 0x0000003f00057c82 */ /* 0x000fd20008000000 */
.L_x_300:
[----:B-1----:R-:W1:Y:S01]  /*13c0*/  S2R R0, SR_TID.X ;  /* 0x0000000000007919 */ /* 0x002e620000002100 */
[----:B--2---:R-:W2:Y:S01]  /*13d0*/  S2UR UR17, SR_CgaCtaId ;  /* 0x00000000001179c3 */ /* 0x004ea20000008800 */
[----:B------:R-:W-:Y:S01]  /*13e0*/  UMOV UR16, 0x400 ;  /* 0x0000040000107882 */ /* 0x000fe20000000000 */
[----:B------:R-:W-:Y:S01]  /*13f0*/  UMOV UR6, URZ ;  /* 0x0000003f00067c82 */ /* 0x000fe20008000000 */
[----:B------:R-:W-:Y:S01]  /*1400*/  STL [R1+0x74], RZ ;  /* 0x000074ff01007387 */ /* 0x000fe20000100800 */
[----:B------:R-:W-:Y:S01]  /*1410*/  UMOV UR7, URZ ;  /* 0x0000003f00077c82 */ /* 0x000fe20008000000 */
[----:B------:R-:W-:Y:S01]  /*1420*/  UMOV UR8, URZ ;  /* 0x0000003f00087c82 */ /* 0x000fe20008000000 */
[----:B------:R-:W-:Y:S01]  /*1430*/  CS2R R4, SRZ ;  /* 0x0000000000047805 */ /* 0x000fe2000001ff00 */
[----:B------:R-:W-:Y:S01]  /*1440*/  STL [R1+0x70], RZ ;  /* 0x000070ff01007387 */ /* 0x000fe20000100800 */
[----:B---3--:R-:W3:Y:S01]  /*1450*/  LDC R2, c[0x0][0x28c] ;  /* 0x0000a300ff027b82 */ /* 0x008ee20000000800 */
[----:B------:R-:W-:-:S02]  /*1460*/  CS2R R6, SRZ ;  /* 0x0000000000067805 */ /* 0x000fc4000001ff00 */
[----:B------:R-:W-:Y:S01]  /*1470*/  CS2R R8, SRZ ;  /* 0x0000000000087805 */ /* 0x000fe2000001ff00 */
[----:B------:R-:W-:Y:S01]  /*1480*/  STL [R1+0x6c], RZ ;  /* 0x00006cff01007387 */ /* 0x000fe20000100800 */
[----:B------:R-:W-:Y:S02]  /*1490*/  CS2R R10, SRZ ;  /* 0x00000000000a7805 */ /* 0x000fe4000001ff00 */
[----:B------:R-:W-:Y:S02]  /*14a0*/  CS2R R12, SRZ ;  /* 0x00000000000c7805 */ /* 0x000fe4000001ff00 */
[----:B------:R-:W-:Y:S01]  /*14b0*/  CS2R R14, SRZ ;  /* 0x00000000000e7805 */ /* 0x000fe2000001ff00 */
[----:B------:R-:W-:Y:S01]  /*14c0*/  STL [R1+0x68], RZ ;  /* 0x000068ff01007387 */ /* 0x000fe20000100800 */
[----:B------:R-:W-:Y:S02]  /*14d0*/  CS2R R16, SRZ ;  /* 0x0000000000107805 */ /* 0x000fe4000001ff00 */
[----:B0-----:R-:W-:-:S02]  /*14e0*/  CS2R R18, SRZ ;  /* 0x0000000000127805 */ /* 0x001fc4000001ff00 */
[----:B------:R-:W-:Y:S01]  /*14f0*/  CS2R R20, SRZ ;  /* 0x0000000000147805 */ /* 0x000fe2000001ff00 */
[----:B------:R-:W-:Y:S01]  /*1500*/  STL [R1+0x64], RZ ;  /* 0x000064ff01007387 */ /* 0x000fe20000100800 */
[----:B------:R-:W-:Y:S02]  /*1510*/  CS2R R22, SRZ ;  /* 0x0000000000167805 */ /* 0x000fe4000001ff00 */
[----:B------:R-:W-:Y:S02]  /*1520*/  CS2R R152, SRZ ;  /* 0x0000000000987805 */ /* 0x000fe4000001ff00 */
[----:B------:R-:W-:Y:S01]  /*1530*/  CS2R R154, SRZ ;  /* 0x00000000009a7805 */ /* 0x000fe2000001ff00 */
[----:B------:R-:W-:Y:S01]  /*1540*/  STL [R1+0x60], RZ ;  /* 0x000060ff01007387 */ /* 0x000fe20000100800 */
[----:B------:R-:W-:Y:S02]  /*1550*/  CS2R R156, SRZ ;  /* 0x00000000009c7805 */ /* 0x000fe4000001ff00 */
[----:B------:R-:W-:-:S02]  /*1560*/  CS2R R158, SRZ ;  /* 0x00000000009e7805 */ /* 0x000fc4000001ff00 */
[----:B------:R-:W-:Y:S01]  /*1570*/  CS2R R160, SRZ ;  /* 0x0000000000a07805 */ /* 0x000fe2000001ff00 */
[----:B------:R-:W-:Y:S01]  /*1580*/  STL [R1+0x5c], RZ ;  /* 0x00005cff01007387 */ /* 0x000fe20000100800 */
[----:B------:R-:W-:Y:S02]  /*1590*/  CS2R R162, SRZ ;  /* 0x0000000000a27805 */ /* 0x000fe4000001ff00 */
[----:B------:R-:W-:Y:S02]  /*15a0*/  CS2R R164, SRZ ;  /* 0x0000000000a47805 */ /* 0x000fe4000001ff00 */
[----:B------:R-:W-:Y:S02]  /*15b0*/  CS2R R166, SRZ ;  /* 0x0000000000a67805 */ /* 0x000fe4000001ff00 */
[----:B-1----:R-:W-:Y:S01]  /*15c0*/  LOP3.LUT R0, R0, 0x80, RZ, 0xc0, !PT ;  /* 0x0000008000007812 */ /* 0x002fe200078ec0ff */
[----:B------:R-:W-:Y:S01]  /*15d0*/  STL [R1+0x58], RZ ;  /* 0x000058ff01007387 */ /* 0x000fe20000100800 */
[----:B---3--:R-:W-:-:S02]  /*15e0*/  ISETP.GE.AND P0, PT, R2, 0x1, PT ;  /* 0x000000010200780c */ /* 0x008fc40003f06270 */
[----:B------:R-:W-:Y:S02]  /*15f0*/  CS2R R2, SRZ ;  /* 0x0000000000027805 */ /* 0x000fe4000001ff00 */
[----:B------:R-:W-:Y:S01]  /*1600*/  SHF.R.U32.HI R0, RZ, 0x7, R0 ;  /* 0x00000007ff007819 */ /* 0x000fe20000011600 */
[----:B------:R-:W-:Y:S01]  /*1610*/  STL [R1+0x54], RZ ;  /* 0x000054ff01007387 */ /* 0x000fe20000100800 */
[----:B------:R-:W-:Y:S02]  /*1620*/  CS2R R168, SRZ ;  /* 0x0000000000a87805 */ /* 0x000fe4000001ff00 */
[----:B------:R-:W-:Y:S02]  /*1630*/  CS2R R170, SRZ ;  /* 0x0000000000aa7805 */ /* 0x000fe4000001ff00 */
[----:B------:R-:W-:Y:S01]  /*1640*/  CS2R R172, SRZ ;  /* 0x0000000000ac7805 */ /* 0x000fe2000001ff00 */
[----:B------:R-:W-:Y:S01]  /*1650*/  STL [R1+0x50], RZ ;  /* 0x000050ff01007387 */ /* 0x000fe20000100800 */
[----:B------:R-:W-:-:S02]  /*1660*/  CS2R R174, SRZ ;  /* 0x0000000000ae7805 */ /* 0x000fc4000001ff00 */
[----:B------:R-:W-:Y:S02]  /*1670*/  CS2R R176, SRZ ;  /* 0x0000000000b07805 */ /* 0x000fe4000001ff00 */
[----:B------:R-:W-:Y:S01]  /*1680*/  CS2R R178, SRZ ;  /* 0x0000000000b27805 */ /* 0x000fe2000001ff00 */
[----:B------:R-:W0:Y:S01]  /*1690*/  SHFL.IDX PT, R0, R0, RZ, 0x1f ;  /* 0x00001fff00007589 */ /* 0x000e2200000e0000 */
[----:B------:R-:W-:Y:S02]  /*16a0*/  CS2R R180, SRZ ;  /* 0x0000000000b47805 */ /* 0x000fe4000001ff00 */
[----:B------:R-:W-:Y:S02]  /*16b0*/  CS2R R182, SRZ ;  /* 0x0000000000b67805 */ /* 0x000fe4000001ff00 */
[----:B------:R-:W-:Y:S01]  /*16c0*/  CS2R R184, SRZ ;  /* 0x0000000000b87805 */ /* 0x000fe2000001ff00 */
[----:B------:R1:W-:Y:S01]  /*16d0*/  STL [R1+0x4c], RZ ;  /* 0x00004cff01007387 */ /* 0x0003e20000100800 */
[----:B------:R-:W-:-:S02]  /*16e0*/  CS2R R186, SRZ ;  /* 0x0000000000ba7805 */ /* 0x000fc4000001ff00 */
[----:B------:R-:W-:Y:S02]  /*16f0*/  CS2R R188, SRZ ;  /* 0x0000000000bc7805 */ /* 0x000fe4000001ff00 */
[----:B------:R-:W-:Y:S01]  /*1700*/  CS2R R190, SRZ ;  /* 0x0000000000be7805 */ /* 0x000fe2000001ff00 */
[----:B------:R1:W-:Y:S01]  /*1710*/  STL [R1+0x48], RZ ;  /* 0x000048ff01007387 */ /* 0x0003e20000100800 */
        /* <DEDUP_REMOVED lines=14> */
[----:B------:R-:W-:Y:S02]  /*1800*/  CS2R R214, SRZ ;  /* 0x0000000000d67805 */ /* 0x000fe4000001ff00 */
[----:B0-----:R-:W-:Y:S01]  /*1810*/  R2UR UR11, R0 ;  /* 0x00000000000b72ca */ /* 0x001fe200000e0000 */
[----:B------:R1:W-:Y:S01]  /*1820*/  STL [R1+0x38], RZ ;  /* 0x000038ff01007387 */ /* 0x0003e20000100800 */
[----:B------:R-:W-:Y:S01]  /*1830*/  IMAD.MOV.U32 R0, RZ, RZ, RZ ;  /* 0x000000ffff007224 */ /* 0x000fe200078e00ff */
[----:B------:R-:W-:Y:S02]  /*1840*/  CS2R R216, SRZ ;  /* 0x0000000000d87805 */ /* 0x000fe4000001ff00 */
[----:B------:R-:W-:Y:S01]  /*1850*/  CS2R R218, SRZ ;  /* 0x0000000000da7805 */ /* 0x000fe2000001ff00 */
[----:B------:R1:W-:Y:S01]  /*1860*/  STL [R1+0x34], RZ ;  /* 0x000034ff01007387 */ /* 0x0003e20000100800 */
[----:B------:R-:W-:-:S02]  /*1870*/  CS2R R220, SRZ ;  /* 0x0000000000dc7805 */ /* 0x000fc4000001ff00 */
[----:B------:R-:W-:Y:S02]  /*1880*/  CS2R R222, SRZ ;  /* 0x0000000000de7805 */ /* 0x000fe4000001ff00 */
[----:B------:R-:W-:Y:S01]  /*1890*/  CS2R R224, SRZ ;  /* 0x0000000000e07805 */ /* 0x000fe2000001ff00 */
[----:B------:R1:W-:Y:S01]  /*18a0*/  STL [R1+0x30], RZ ;  /* 0x000030ff01007387 */ /* 0x0003e20000100800 */
[----:B------:R-:W-:Y:S01]  /*18b0*/  IMAD.MOV.U32 R226, RZ, RZ, RZ ;  /* 0x000000ffffe27224 */ /* 0x000fe200078e00ff */
[----:B------:R-:W-:Y:S01]  /*18c0*/  CS2R R88, SRZ ;  /* 0x0000000000587805 */ /* 0x000fe2000001ff00 */
[----:B------:R-:W-:Y:S01]  /*18d0*/  IMAD.U32 R227, RZ, RZ, UR4 ;  /* 0x00000004ffe37e24 */ /* 0x000fe2000f8e00ff */
[----:B------:R1:W-:Y:S01]  /*18e0*/  STL [R1+0x2c], RZ ;  /* 0x00002cff01007387 */ /* 0x0003e20000100800 */
[----:B------:R-:W-:Y:S01]  /*18f0*/  ULEA.HI UR10, UR11, UR11, URZ, 0x1 ;  /* 0x0000000b0b0a7291 */ /* 0x000fe2000f8f083f */
[----:B------:R-:W-:Y:S02]  /*1900*/  CS2R R90, SRZ ;  /* 0x00000000005a7805 */ /* 0x000fe4000001ff00 */
[----:B------:R-:W-:Y:S01]  /*1910*/  CS2R R92, SRZ ;  /* 0x00000000005c7805 */ /* 0x000fe2000001ff00 */
[----:B------:R1:W-:Y:S01]  /*1920*/  STL [R1+0x28], RZ ;  /* 0x000028ff01007387 */ /* 0x0003e20000100800 */
[----:B------:R-:W-:Y:S01]  /*1930*/  ULOP3.LUT UR12, UR10, 0xffffe, URZ, 0xc0, !UPT ;  /* 0x000ffffe0a0c7892 */ /* 0x000fe2000f8ec03f */
[----:B------:R-:W-:Y:S01]  /*1940*/  CS2R R94, SRZ ;  /* 0x00000000005e7805 */ /* 0x000fe2000001ff00 */
[----:B--2---:R-:W-:Y:S01]  /*1950*/  ULEA UR10, UR17, UR16, 0x18 ;  /* 0x00000010110a7291 */ /* 0x004fe2000f8ec03f */
[----:B------:R1:W-:Y:S01]  /*1960*/  STL [R1+0x24], RZ ;  /* 0x000024ff01007387 */ /* 0x0003e20000100800 */
[----:B------:R-:W-:Y:S01]  /*1970*/  UIADD3 UR12, UR11, -UR12, URZ ;  /* 0x8000000c0b0c7290 */ /* 0x000fe2000fffe03f */
[----:B------:R-:W-:-:S02]  /*1980*/  CS2R R96, SRZ ;  /* 0x0000000000607805 */ /* 0x000fc4000001ff00 */
[----:B------:R-:W-:Y:S01]  /*1990*/  CS2R R98, SRZ ;  /* 0x0000000000627805 */ /* 0x000fe2000001ff00 */
[----:B------:R1:W-:Y:S01]  /*19a0*/  STL [R1+0x20], RZ ;  /* 0x000020ff01007387 */ /* 0x0003e20000100800 */
[----:B------:R-:W-:Y:S01]  /*19b0*/  ULEA UR12, UR12, UR10, 0xc ;  /* 0x0000000a0c0c7291 */ /* 0x000fe2000f8e603f */
[----:B------:R-:W-:Y:S02]  /*19c0*/  CS2R R100, SRZ ;  /* 0x0000000000647805 */ /* 0x000fe4000001ff00 */
[----:B------:R-:W-:Y:S01]  /*19d0*/  CS2R R102, SRZ ;  /* 0x0000000000667805 */ /* 0x000fe2000001ff00 */
[----:B------:R1:W-:Y:S01]  /*19e0*/  STL [R1+0x1c], RZ ;  /* 0x00001cff01007387 */ /* 0x0003e20000100800 */
[----:B------:R-:W-:Y:S01]  /*19f0*/  UIADD3 UR12, UR12, 0x180, URZ ;  /* 0x000001800c0c7890 */ /* 0x000fe2000fffe03f */
[----:B------:R-:W-:Y:S02]  /*1a00*/  CS2R R104, SRZ ;  /* 0x0000000000687805 */ /* 0x000fe4000001ff00 */
[----:B------:R-:W-:Y:S01]  /*1a10*/  CS2R R106, SRZ ;  /* 0x00000000006a7805 */ /* 0x000fe2000001ff00 */
[----:B------:R1:W-:Y:S01]  /*1a20*/  STL [R1+0x18], RZ ;  /* 0x000018ff01007387 */ /* 0x0003e20000100800 */
[----:B------:R-:W-:Y:S01]  /*1a30*/  USHF.R.U32.HI UR11, URZ, 0x4, UR12 ;  /* 0x000000043f0b7899 */ /* 0x000fe2000801160c */
[----:B------:R-:W-:-:S02]  /*1a40*/  CS2R R108, SRZ ;  /* 0x00000000006c7805 */ /* 0x000fc4000001ff00 */
[----:B------:R-:W-:Y:S01]  /*1a50*/  CS2R R110, SRZ ;  /* 0x00000000006e7805 */ /* 0x000fe2000001ff00 */
[----:B------:R1:W-:Y:S01]  /*1a60*/  STL [R1+0x14], RZ ;  /* 0x000014ff01007387 */ /* 0x0003e20000100800 */
[----:B------:R-:W-:Y:S01]  /*1a70*/  ULOP3.LUT UR11, UR11, 0x3fff, URZ, 0xc0, !UPT ;  /* 0x00003fff0b0b7892 */ /* 0x000fe2000f8ec03f */
[----:B------:R-:W-:Y:S01]  /*1a80*/  CS2R R112, SRZ ;  /* 0x0000000000707805 */ /* 0x000fe2000001ff00 */
[----:B------:R-:W-:Y:S01]  /*1a90*/  UMOV UR12, UR5 ;  /* 0x00000005000c7c82 */ /* 0x000fe20008000000 */
        /* <DEDUP_REMOVED lines=16> */
[----:B------:R1:W-:Y:S01]  /*1ba0*/  STL [R1], RZ ;  /* 0x000000ff01007387 */ /* 0x0003e20000100800 */
[----:B------:R-:W-:Y:S02]  /*1bb0*/  CS2R R138, SRZ ;  /* 0x00000000008a7805 */ /* 0x000fe4000001ff00 */
[----:B------:R-:W-:Y:S02]  /*1bc0*/  CS2R R140, SRZ ;  /* 0x00000000008c7805 */ /* 0x000fe4000001ff00 */
[----:B------:R-:W-:Y:S02]  /*1bd0*/  CS2R R142, SRZ ;  /* 0x00000000008e7805 */ /* 0x000fe4000001ff00 */
[----:B------:R-:W-:-:S02]  /*1be0*/  CS2R R144, SRZ ;  /* 0x0000000000907805 */ /* 0x000fc4000001ff00 */
[----:B------:R-:W-:Y:S02]  /*1bf0*/  CS2R R146, SRZ ;  /* 0x0000000000927805 */ /* 0x000fe4000001ff00 */
[----:B------:R-:W-:Y:S02]  /*1c00*/  CS2R R148, SRZ ;  /* 0x0000000000947805 */ /* 0x000fe4000001ff00 */
[----:B------:R-:W-:Y:S02]  /*1c10*/  CS2R R150, SRZ ;  /* 0x0000000000967805 */ /* 0x000fe4000001ff00 */
[----:B------:R-:W-:Y:S02]  /*1c20*/  CS2R R24, SRZ ;  /* 0x0000000000187805 */ /* 0x000fe4000001ff00 */
[----:B----4-:R-:W-:Y:S02]  /*1c30*/  CS2R R26, SRZ ;  /* 0x00000000001a7805 */ /* 0x010fe4000001ff00 */
[----:B------:R-:W-:-:S02]  /*1c40*/  CS2R R28, SRZ ;  /* 0x00000000001c7805 */ /* 0x000fc4000001ff00 */
[----:B------:R-:W-:Y:S02]  /*1c50*/  CS2R R30, SRZ ;  /* 0x00000000001e7805 */ /* 0x000fe4000001ff00 */
[----:B------:R-:W-:Y:S02]  /*1c60*/  CS2R R32, SRZ ;  /* 0x0000000000207805 */ /* 0x000fe4000001ff00 */
        /* <DEDUP_REMOVED lines=26> */
[----:B------:R-:W-:Y:S01]  /*1e10*/  CS2R R86, SRZ ;  /* 0x0000000000567805 */ /* 0x000fe2000001ff00 */
[----:B-1----:R-:W-:Y:S06]  /*1e20*/  @!P0 BRA `(.L_x_18) ;  /* 0x0000001000888947 */ /* 0x002fec0003800000 */
[----:B------:R-:W-:-:S06]  /*1e30*/  UISETP.NE.AND UP0, UPT, UR23, 0x3, UPT ;  /* 0x000000031700788c */ /* 0x000fcc000bf05270 */
[----:B------:R-:W-:-:S13]  /*1e40*/  PLOP3.LUT P1, PT, PT, PT, UP0, 0x80, 0x0 ;  /* 0x000000000000781c */ /* 0x000fda0003f2f008 */
[----:B------:R-:W-:Y:S05]  /*1e50*/  @!P1 BRA `(.L_x_19) ;  /* 0x0000000000049947 */ /* 0x000fea0003800000 */
[----:B------:R-:W-:Y:S01]  /*1e60*/  BPT.TRAP 0x1 ;  /* 0x000000040000795c */ /* 0x000fe20000300000 */
.L_x_19:
[----:B------:R-:W-:Y:S01]  /*1e70*/  ULEA UR6, UR5, UR10, 0x3 ;  /* 0x0000000a05067291 */ /* 0x000fe2000f8e183f */
[----:B------:R-:W-:-:S05]  /*1e80*/  IMAD.U32 R0, RZ, RZ, UR4 ;  /* 0x00000004ff007e24 */ /* 0x000fca000f8e00ff */
[----:B------:R-:W-:-:S04]  /*1e90*/  SHF.L.U32 R0, R0, 0x1f, RZ ;  /* 0x0000001f00007819 */ /* 0x000fc800000006ff */
[----:B------:R0:W1:Y:S01]  /*1ea0*/  SYNCS.PHASECHK.TRANS64.TRYWAIT P0, [UR6], R0 ;  /* 0x00000000ff0075a7 */ /* 0x0000620008000146 */
[----:B------:R-:W-:Y:S05]  /*1eb0*/  @!P1 BRA `(.L_x_20) ;  /* 0x0000000000049947 */ /* 0x000fea0003800000 */
[----:B------:R-:W-:Y:S01]  /*1ec0*/  BPT.TRAP 0x1 ;  /* 0x000000040000795c */ /* 0x000fe20000300000 */
.L_x_20:
[----:B-1----:R-:W-:Y:S05]  /*1ed0*/  @P0 BRA `(.L_x_21) ;  /* 0x0000000000080947 */ /* 0x002fea0003800000 */
[----:B------:R-:W1:Y:S02]  /*1ee0*/  SYNCS.PHASECHK.TRANS64.TRYWAIT P0, [UR6], R0 ;  /* 0x00000000ff0075a7 */ /* 0x000e640008000146 */
[----:B-1----:R-:W-:Y:S05]  /*1ef0*/  @!P0 BRA `(.L_x_22) ;  /* 0x000000e800ac8947 */ /* 0x002fea0003800000 */
.L_x_21:
[----:B------:R-:W-:Y:S01]  /*1f00*/  UIADD3 UR6, UR10, 0x24180, URZ ;  /* 0x000241800a067890 */ /* 0x000fe2000fffe03f */
[----:B------:R-:W-:Y:S01]  /*1f10*/  WARPGROUP.ARRIVE ;  /* 0x00000000000079c5 */ /* 0x000fe20000000000 */
[----:B------:R-:W-:Y:S01]  /*1f20*/  ULOP3.LUT UR7, UR11, 0x10000, URZ, 0xfc, !UPT ;  /* 0x000100000b077892 */ /* 0x000fe2000f8efc3f */
[----:B------:R2:W-:Y:S01]  /*1f30*/  STL [R1+0x74], RZ ;  /* 0x000074ff01007387 */ /* 0x0005e20000100800 */
[----:B------:R-:W-:Y:S01]  /*1f40*/  USHF.R.U32.HI UR6, URZ, 0x4, UR6 ;  /* 0x000000043f067899 */ /* 0x000fe20008011606 */
[----:B01----:R-:W-:Y:S01]  /*1f50*/  IMAD.MOV.U32 R0, RZ, RZ, RZ ;  /* 0x000000ffff007224 */ /* 0x003fe200078e00ff */
[----:B------:R-:W-:Y:S01]  /*1f60*/  ULEA UR7, UR5, UR7, 0xa ;  /* 0x0000000705077291 */ /* 0x000fe2000f8e503f */
[----:B------:R2:W-:Y:S01]  /*1f70*/  STL [R1+0x70], RZ ;  /* 0x000070ff01007387 */ /* 0x0005e20000100800 */
[----:B------:R-:W-:Y:S01]  /*1f80*/  ULOP3.LUT UR6, UR6, 0x3fff, URZ, 0xc0, !UPT ;  /* 0x00003fff06067892 */ /* 0x000fe2000f8ec03f */
[----:B------:R-:W-:Y:S01]  /*1f90*/  CS2R R2, SRZ ;  /* 0x0000000000027805 */ /* 0x000fe2000001ff00 */
[----:B------:R-:W-:Y:S01]  /*1fa0*/  UMOV UR17, 0x80000020 ;  /* 0x8000002000117882 */ /* 0x000fe20000000000 */
[----:B------:R-:W-:Y:S01]  /*1fb0*/  UMOV UR19, 0x80000020 ;  /* 0x8000002000137882 */ /* 0x000fe20000000000 */
[----:B------:R-:W-:Y:S01]  /*1fc0*/  ULOP3.LUT UR6, UR6, 0x10000, URZ, 0xfc, !UPT ;  /* 0x0001000006067892 */ /* 0x000fe2000f8efc3f */
[----:B------:R2:W-:Y:S01]  /*1fd0*/  STL [R1+0x6c], RZ ;  /* 0x00006cff01007387 */ /* 0x0005e20000100800 */
[----:B------:R-:W-:Y:S01]  /*1fe0*/  UMOV UR16, UR7 ;  /* 0x0000000700107c82 */ /* 0x000fe20008000000 */
[----:B------:R-:W-:Y:S01]  /*1ff0*/  CS2R R4, SRZ ;  /* 0x0000000000047805 */ /* 0x000fe2000001ff00 */
[----:B------:R-:W-:Y:S01]  /*2000*/  ULEA UR8, UR5, UR6, 0x9 ;  /* 0x0000000605087291 */ /* 0x000fe2000f8e483f */
[----:B------:R2:W-:Y:S01]  /*2010*/  STL [R1+0x68], RZ ;  /* 0x000068ff01007387 */ /* 0x0005e20000100800 */
[----:B------:R-:W-:Y:S01]  /*2020*/  CS2R R6, SRZ ;  /* 0x0000000000067805 */ /* 0x000fe2000001ff00 */
[----:B------:R-:W-:Y:S01]  /*2030*/  UMOV UR6, 0x2 ;  /* 0x0000000200067882 */ /* 0x000fe20000000000 */
[----:B------:R-:W-:Y:S01]  /*2040*/  CS2R R8, SRZ ;  /* 0x0000000000087805 */ /* 0x000fe2000001ff00 */
[----:B------:R2:W-:Y:S01]  /*2050*/  STL [R1+0x64], RZ ;  /* 0x000064ff01007387 */ /* 0x0005e20000100800 */
[----:B------:R-:W-:Y:S01]  /*2060*/  CS2R R10, SRZ ;  /* 0x00000000000a7805 */ /* 0x000fe2000001ff00 */
[----:B------:R-:W-:Y:S01]  /*2070*/  UMOV UR18, UR8 ;  /* 0x0000000800127c82 */ /* 0x000fe20008000000 */
[----:B------:R-:W-:Y:S01]  /*2080*/  CS2R R12, SRZ ;  /* 0x00000000000c7805 */ /* 0x000fe2000001ff00 */
[----:B------:R-:W-:Y:S01]  /*2090*/  QGMMA.64x128x32.F32.E5M2.E5M2 R88, gdesc[UR16], RZ, !UPT ;  /* 0x01e00000105879f3 */ /* 0x000fe2000c7038ff */
[----:B------:R-:W-:Y:S01]  /*20a0*/  UIADD3 UR16, UR7, 0x200, URZ ;  /* 0x0000020007107890 */ /* 0x000fe2000fffe03f */
[----:B------:R2:W-:Y:S01]  /*20b0*/  STL [R1+0x60], RZ ;  /* 0x000060ff01007387 */ /* 0x0005e20000100800 */
[----:B------:R-:W-:Y:S01]  /*20c0*/  UMOV UR17, 0x80000020 ;  /* 0x8000002000117882 */ /* 0x000fe20000000000 */
[----:B------:R-:W-:-:S02]  /*20d0*/  CS2R R14, SRZ ;  /* 0x00000000000e7805 */ /* 0x000fc4000001ff00 */
[----:B------:R-:W-:Y:S01]  /*20e0*/  CS2R R16, SRZ ;  /* 0x0000000000107805 */ /* 0x000fe2000001ff00 */
[----:B------:R2:W-:Y:S01]  /*20f0*/  STL [R1+0x5c], RZ ;  /* 0x00005cff01007387 */ /* 0x0005e20000100800 */
[----:B------:R-:W-:Y:S02]  /*2100*/  CS2R R18, SRZ ;  /* 0x0000000000127805 */ /* 0x000fe4000001ff00 */
[----:B------:R-:W-:Y:S02]  /*2110*/  CS2R R20, SRZ ;  /* 0x0000000000147805 */ /* 0x000fe4000001ff00 */
[----:B------:R-:W-:Y:S01]  /*2120*/  CS2R R22, SRZ ;  /* 0x0000000000167805 */ /* 0x000fe2000001ff00 */
[----:B------:R2:W-:Y:S01]  /*2130*/  STL [R1+0x58], RZ ;  /* 0x000058ff01007387 */ /* 0x0005e20000100800 */
[----:B------:R-:W-:Y:S01]  /*2140*/  CS2R R152, SRZ ;  /* 0x0000000000987805 */ /* 0x000fe2000001ff00 */
[----:B------:R-:W-:Y:S01]  /*2150*/  QGMMA.64x128x32.F32.E5M2.E5M2 R24, gdesc[UR16], RZ, !UPT ;  /* 0x01e00000101879f3 */ /* 0x000fe2000c7038ff */
[----:B------:R-:W-:Y:S01]  /*2160*/  UIADD3 UR16, UR7, 0x2, URZ ;  /* 0x0000000207107890 */ /* 0x000fe2000fffe03f */
[----:B------:R2:W-:Y:S01]  /*2170*/  STL [R1+0x54], RZ ;  /* 0x000054ff01007387 */ /* 0x0005e20000100800 */
[----:B------:R-:W-:Y:S01]  /*2180*/  UIADD3 UR18, UR8, 0x2, URZ ;  /* 0x0000000208127890 */ /* 0x000fe2000fffe03f */
[----:B------:R-:W-:Y:S01]  /*2190*/  CS2R R154, SRZ ;  /* 0x00000000009a7805 */ /* 0x000fe2000001ff00 */
[----:B------:R-:W-:Y:S01]  /*21a0*/  UMOV UR17, 0x80000020 ;  /* 0x8000002000117882 */ /* 0x000fe20000000000 */
        /* <DEDUP_REMOVED lines=9> */
[----:B------:R-:W-:Y:S02]  /*2240*/  CS2R R166, SRZ ;  /* 0x0000000000a67805 */ /* 0x000fe4000001ff00 */
        /* <DEDUP_REMOVED lines=39> */
[----:B------:R-:W-:-:S03]  /*24c0*/  IMAD.MOV.U32 R226, RZ, RZ, RZ ;  /* 0x000000ffffe27224 */ /* 0x000fc600078e00ff */
[----:B------:R2:W-:Y:S04]  /*24d0*/  STL [R1+0x1c], RZ ;  /* 0x00001cff01007387 */ /* 0x0005e80000100800 */
[----:B------:R2:W-:Y:S04]  /*24e0*/  STL [R1+0x18], RZ ;  /* 0x000018ff01007387 */ /* 0x0005e80000100800 */
[----:B------:R2:W-:Y:S04]  /*24f0*/  STL [R1+0x14], RZ ;  /* 0x000014ff01007387 */ /* 0x0005e80000100800 */
[----:B------:R2:W-:Y:S04]  /*2500*/  STL [R1+0x10], RZ ;  /* 0x000010ff01007387 */ /* 0x0005e80000100800 */
[----:B------:R2:W-:Y:S04]  /*2510*/  STL [R1+0xc], RZ ;  /* 0x00000cff01007387 */ /* 0x0005e80000100800 */
[----:B------:R2:W-:Y:S04]  /*2520*/  STL [R1+0x8], RZ ;  /* 0x000008ff01007387 */ /* 0x0005e80000100800 */
[----:B------:R2:W-:Y:S04]  /*2530*/  STL [R1+0x4], RZ ;  /* 0x000004ff01007387 */ /* 0x0005e80000100800 */
[----:B------:R2:W-:Y:S01]  /*2540*/  STL [R1], RZ ;  /* 0x000000ff01007387 */ /* 0x0005e20000100800 */
[----:B------:R-:W-:Y:S01]  /*2550*/  QGMMA.64x128x32.F32.E5M2.E5M2 R88, gdesc[UR16], R88 ;  /* 0x01e00000105879f3 */ /* 0x000fe20008703858 */
[----:B------:R-:W-:Y:S01]  /*2560*/  UIADD3 UR16, UR7, 0x202, URZ ;  /* 0x0000020207107890 */ /* 0x000fe2000fffe03f */
[----:B------:R-:W-:-:S02]  /*2570*/  UMOV UR17, 0x80000020 ;  /* 0x8000002000117882 */ /* 0x000fc40000000000 */
[----:B------:R-:W-:Y:S02]  /*2580*/  ULDC UR7, c[0x0][0x50c] ;  /* 0x0001430000077ab9 */ /* 0x000fe40000000800 */
[----:B------:R-:W-:-:S04]  /*2590*/  UISETP.NE.AND UP0, UPT, UR7, 0x2, UPT ;  /* 0x000000020700788c */ /* 0x000fc8000bf05270 */
[----:B------:R-:W-:Y:S02]  /*25a0*/  USEL UR7, URZ, 0x1, UP0 ;  /* 0x000000013f077887 */ /* 0x000fe40008000000 */
[----:B------:R-:W-:Y:S04]  /*25b0*/  QGMMA.64x128x32.F32.E5M2.E5M2 R24, gdesc[UR16], R24, gsb0 ;  /* 0x01e00000101879f3 */ /* 0x000fe80008003818 */
[----:B------:R-:W-:-:S13]  /*25c0*/  ISETP.NE.AND P0, PT, RZ, UR7, PT ;  /* 0x00000007ff007c0c */ /* 0x000fda000bf05270 */
[----:B--2---:R-:W-:Y:S05]  /*25d0*/  @!P0 BRA `(.L_x_23) ;  /* 0x0000000800808947 */ /* 0x004fea0003800000 */
[----:B------:R-:W-:Y:S02]  /*25e0*/  WARPGROUP.DEPBAR.LE gsb0, 0x0 ;  /* 0x00008000000079c5 */ /* 0x000fe40000010000 */
[----:B------:R-:W-:-:S01]  /*25f0*/  FADD R227, RZ, R58 ;  /* 0x0000003affe37221 */ /* 0x000fc20000000000 */
[----:B------:R-:W-:Y:S01]  /*2600*/  FADD R226, RZ, R88 ;  /* 0x00000058ffe27221 */ /* 0x000fe20000000000 */
[----:B------:R-:W-:-:S01]  /*2610*/  FADD R225, RZ, R89 ;  /* 0x00000059ffe17221 */ /* 0x000fc20000000000 */
[----:B------:R-:W-:Y:S01]  /*2620*/  FADD R224, RZ, R90 ;  /* 0x0000005affe07221 */ /* 0x000fe20000000000 */
[----:B------:R-:W-:-:S01]  /*2630*/  FADD R223, RZ, R91 ;  /* 0x0000005bffdf7221 */ /* 0x000fc20000000000 */
[----:B------:R0:W-:Y:S01]  /*2640*/  STL [R1], R227 ;  /* 0x000000e301007387 */ /* 0x0001e20000100800 */
[----:B------:R-:W-:-:S01]  /*2650*/  FADD R222, RZ, R92 ;  /* 0x0000005cffde7221 */ /* 0x000fc20000000000 */
[----:B------:R-:W-:Y:S01]  /*2660*/  FADD R221, RZ, R93 ;  /* 0x0000005dffdd7221 */ /* 0x000fe20000000000 */
[----:B------:R-:W-:-:S01]  /*2670*/  FADD R220, RZ, R94 ;  /* 0x0000005effdc7221 */ /* 0x000fc20000000000 */
[----:B------:R-:W-:Y:S01]  /*2680*/  FADD R219, RZ, R95 ;  /* 0x0000005fffdb7221 */ /* 0x000fe20000000000 */
[----:B------:R-:W-:-:S01]  /*2690*/  FADD R218, RZ, R96 ;  /* 0x00000060ffda7221 */ /* 0x000fc20000000000 */
[----:B------:R-:W-:Y:S01]  /*26a0*/  FADD R217, RZ, R97 ;  /* 0x00000061ffd97221 */ /* 0x000fe20000000000 */
[----:B------:R-:W-:-:S01]  /*26b0*/  FADD R216, RZ, R98 ;  /* 0x00000062ffd87221 */ /* 0x000fc20000000000 */
[----:B------:R-:W-:Y:S01]  /*26c0*/  FADD R215, RZ, R99 ;  /* 0x00000063ffd77221 */ /* 0x000fe20000000000 */
[----:B------:R-:W-:-:S01]  /*26d0*/  FADD R214, RZ, R100 ;  /* 0x00000064ffd67221 */ /* 0x000fc20000000000 */
[----:B0-----:R-:W-:Y:S01]  /*26e0*/  FADD R227, RZ, R59 ;  /* 0x0000003bffe37221 */ /* 0x001fe20000000000 */
[----:B------:R-:W-:-:S01]  /*26f0*/  FADD R213, RZ, R101 ;  /* 0x00000065ffd57221 */ /* 0x000fc20000000000 */
[----:B------:R-:W-:Y:S01]  /*2700*/  FADD R212, RZ, R102 ;  /* 0x00000066ffd47221 */ /* 0x000fe20000000000 */
[----:B------:R-:W-:-:S01]  /*2710*/  FADD R211, RZ, R103 ;  /* 0x00000067ffd37221 */ /* 0x000fc20000000000 */
[----:B------:R-:W-:Y:S01]  /*2720*/  FADD R210, RZ, R104 ;  /* 0x00000068ffd27221 */ /* 0x000fe20000000000 */
[----:B------:R0:W-:Y:S01]  /*2730*/  STL [R1+0x4], R227 ;  /* 0x000004e301007387 */ /* 0x0001e20000100800 */
        /* <DEDUP_REMOVED lines=93> */
[----:B------:R-:W-:Y:S01]  /*2d10*/  UMOV UR6, URZ ;  /* 0x0000003f00067c82 */ /* 0x000fe20008000000 */
[----:B0-----:R-:W-:-:S05]  /*2d20*/  FADD R227, RZ, R66 ;  /* 0x00000042ffe37221 */ /* 0x001fca0000000000 */
[----:B------:R0:W-:Y:S02]  /*2d30*/  STL [R1+0x20], R227 ;  /* 0x000020e301007387 */ /* 0x0001e40000100800 */
        /* <DEDUP_REMOVED lines=42> */
.L_x_23:
[----:B------:R-:W-:-:S04]  /*2fe0*/  UIADD3 UR12, UR5, 0x1, URZ ;  /* 0x00000001050c7890 */ /* 0x000fc8000fffe03f */
[----:B------:R-:W-:-:S04]  /*2ff0*/  UISETP.NE.AND UP0, UPT, UR12, 0x9, UPT ;  /* 0x000000090c00788c */ /* 0x000fc8000bf05270 */
[----:B------:R-:W-:Y:S02]  /*3000*/  USEL UR8, URZ, 0x1, UP0 ;  /* 0x000000013f087887 */ /* 0x000fe40008000000 */
[----:B------:R-:W-:Y:S02]  /*3010*/  USEL UR12, UR12, URZ, UP0 ;  /* 0x0000003f0c0c7287 */ /* 0x000fe40008000000 */
[----:B------:R-:W-:-:S06]  /*3020*/  ULOP3.LUT UR8, UR4, UR8, URZ, 0x3c, !UPT ;  /* 0x0000000804087292 */ /* 0x000fcc000f8e3c3f */
[----:B0-----:R-:W-:Y:S01]  /*3030*/  IMAD.U32 R227, RZ, RZ, UR8 ;  /* 0x00000008ffe37e24 */ /* 0x001fe2000f8e00ff */
[----:B------:R-:W-:-:S06]  /*3040*/  UMOV UR8, 0x1 ;  /* 0x0000000100087882 */ /* 0x000fcc0000000000 */
.L_x_18:
[----:B------:R-:W-:-:S04]  /*3050*/  UISETP.LT.AND UP0, UPT, UR9, 0x1, UPT ;  /* 0x000000010900788c */ /* 0x000fc8000bf01270 */
[----:B------:R-:W-:-:S04]  /*3060*/  USEL UR16, UR9, 0x1, UP0 ;  /* 0x0000000109107887 */ /* 0x000fc80008000000 */
[----:B------:R-:W-:-:S04]  /*3070*/  UIADD3 UR16, UR9, -UR16, URZ ;  /* 0x8000001009107290 */ /* 0x000fc8000fffe03f */
[----:B------:R-:W-:-:S06]  /*3080*/  UISETP.GE.AND UP0, UPT, UR16, 0x1, UPT ;  /* 0x000000011000788c */ /* 0x000fcc000bf06270 */
[----:B------:R-:W-:-:S13]  /*3090*/  PLOP3.LUT P0, PT, PT, PT, UP0, 0x80, 0x0 ;  /* 0x000000000000781c */ /* 0x000fda0003f0f008 */
[----:B------:R-:W-:Y:S05]  /*30a0*/  @!P0 BRA `(.L_x_24) ;  /* 0x0000001000c48947 */ /* 0x000fea0003800000 */
[----:B------:R-:W-:Y:S01]  /*30b0*/  IMAD.U32 R228, RZ, RZ, UR16 ;  /* 0x00000010ffe47e24 */ /* 0x000fe2000f8e00ff */
[----:B------:R-:W-:Y:S01]  /*30c0*/  UMOV UR24, UR5 ;  /* 0x0000000500187c82 */ /* 0x000fe20008000000 */
[----:B------:R-:W-:-:S05]  /*30d0*/  ULDC UR25, c[0x0][0x50c] ;  /* 0x0001430000197ab9 */ /* 0x000fca0000000800 */
.L_x_32:
[----:B------:R-:W-:-:S06]  /*30e0*/  UISETP.NE.AND UP0, UPT, UR23, 0x3, UPT ;  /* 0x000000031700788c */ /* 0x000fcc000bf05270 */
[----:B------:R-:W-:-:S13]  /*30f0*/  PLOP3.LUT P1, PT, PT, PT, UP0, 0x80, 0x0 ;  /* 0x000000000000781c */ /* 0x000fda0003f2f008 */
[----:B-1---5:R-:W-:Y:S05]  /*3100*/  @!P1 BRA `(.L_x_25) ;  /* 0x0000000000049947 */ /* 0x022fea0003800000 */
[----:B------:R-:W-:Y:S01]  /*3110*/  BPT.TRAP 0x1 ;  /* 0x000000040000795c */ /* 0x000fe20000300000 */
.L_x_25:
[----:B------:R-:W0:Y:S01]  /*3120*/  S2UR UR16, SR_CgaCtaId ;  /* 0x00000000001079c3 */ /* 0x000e220000008800 */
[----:B------:R-:W-:Y:S01]  /*3130*/  UMOV UR10, 0x400 ;  /* 0x00000400000a7882 */ /* 0x000fe20000000000 */
[----:B------:R-:W-:Y:S01]  /*3140*/  SHF.L.U32 R229, R227, 0x1f, RZ ;  /* 0x0000001fe3e57819 */ /* 0x000fe200000006ff */
[----:B0-----:R-:W-:-:S04]  /*3150*/  ULEA UR10, UR16, UR10, 0x18 ;  /* 0x0000000a100a7291 */ /* 0x001fc8000f8ec03f */
[----:B------:R-:W-:-:S09]  /*3160*/  ULEA UR16, UR12, UR10, 0x3 ;  /* 0x0000000a0c107291 */ /* 0x000fd2000f8e183f */
[----:B------:R0:W1:Y:S01]  /*3170*/  SYNCS.PHASECHK.TRANS64.TRYWAIT P0, [UR16], R229 ;  /* 0x000000e5ff0075a7 */ /* 0x0000620008000150 */
[----:B------:R-:W-:Y:S05]  /*3180*/  @!P1 BRA `(.L_x_26) ;  /* 0x0000000000049947 */ /* 0x000fea0003800000 */
[----:B------:R-:W-:Y:S01]  /*3190*/  BPT.TRAP 0x1 ;  /* 0x000000040000795c */ /* 0x000fe20000300000 */
.L_x_26:
[----:B-1----:R-:W-:Y:S05]  /*31a0*/  @P0 BRA `(.L_x_27) ;  /* 0x0000000000080947 */ /* 0x002fea0003800000 */
[----:B------:R-:W1:Y:S02]  /*31b0*/  SYNCS.PHASECHK.TRANS64.TRYWAIT P0, [UR16], R229 ;  /* 0x000000e5ff0075a7 */ /* 0x000e640008000150 */
[----:B-1----:R-:W-:Y:S05]  /*31c0*/  @!P0 BRA `(.L_x_28) ;  /* 0x000000d800108947 */ /* 0x002fea0003800000 */
.L_x_27:
[----:B------:R-:W-:Y:S01]  /*31d0*/  UIADD3 UR16, UR10, 0x24180, URZ ;  /* 0x000241800a107890 */ /* 0x000fe2000fffe03f */
[----:B------:R-:W-:Y:S01]  /*31e0*/  WARPGROUP.ARRIVE ;  /* 0x00000000000079c5 */ /* 0x000fe20000000000 */
[----:B------:R-:W-:Y:S02]  /*31f0*/  UISETP.NE.AND UP0, UPT, UR7, URZ, UPT ;  /* 0x0000003f0700728c */ /* 0x000fe4000bf05270 */
[----:B------:R-:W-:Y:S02]  /*3200*/  USHF.R.U32.HI UR16, URZ, 0x4, UR16 ;  /* 0x000000043f107899 */ /* 0x000fe40008011610 */
[----:B------:R-:W-:Y:S02]  /*3210*/  USEL UR8, UR8, URZ, !UP0 ;  /* 0x0000003f08087287 */ /* 0x000fe4000c000000 */
[----:B------:R-:W-:Y:S02]  /*3220*/  ULOP3.LUT UR16, UR16, 0x3fff, URZ, 0xc0, !UPT ;  /* 0x00003fff10107892 */ /* 0x000fe4000f8ec03f */
[----:B------:R-:W-:-:S02]  /*3230*/  UISETP.NE.U32.AND UP0, UPT, UR8, URZ, UPT ;  /* 0x0000003f0800728c */ /* 0x000fc4000bf05070 */
[----:B------:R-:W-:Y:S02]  /*3240*/  ULOP3.LUT UR7, UR11, 0x10000, URZ, 0xfc, !UPT ;  /* 0x000100000b077892 */ /* 0x000fe4000f8efc3f */
[----:B------:R-:W-:Y:S02]  /*3250*/  ULOP3.LUT UR8, UR16, 0x10000, URZ, 0xfc, !UPT ;  /* 0x0001000010087892 */ /* 0x000fe4000f8efc3f */
[----:B------:R-:W-:Y:S02]  /*3260*/  ULEA UR7, UR12, UR7, 0xa ;  /* 0x000000070c077291 */ /* 0x000fe4000f8e503f */
[----:B------:R-:W-:Y:S01]  /*3270*/  ULEA UR8, UR12, UR8, 0x9 ;  /* 0x000000080c087291 */ /* 0x000fe2000f8e483f */
[----:B------:R-:W-:Y:S01]  /*3280*/  UMOV UR17, 0x80000020 ;  /* 0x8000002000117882 */ /* 0x000fe20000000000 */
[----:B------:R-:W-:Y:S01]  /*3290*/  UMOV UR19, 0x80000020 ;  /* 0x8000002000137882 */ /* 0x000fe20000000000 */
[----:B------:R-:W-:Y:S02]  /*32a0*/  UIADD3 UR6, UR6, 0x2, URZ ;  /* 0x0000000206067890 */ /* 0x000fe4000fffe03f */
[----:B------:R-:W-:-:S02]  /*32b0*/  UMOV UR16, UR7 ;  /* 0x0000000700107c82 */ /* 0x000fc40008000000 */
[----:B------:R-:W-:Y:S02]  /*32c0*/  UMOV UR18, UR8 ;  /* 0x0000000800127c82 */ /* 0x000fe40008000000 */
[----:B------:R-:W-:Y:S01]  /*32d0*/  QGMMA.64x128x32.F32.E5M2.E5M2 R88, gdesc[UR16], R88, UP0 ;  /* 0x01e00000105879f3 */ /* 0x000fe2000bf03858 */
[----:B------:R-:W-:Y:S01]  /*32e0*/  UIADD3 UR16, UR7, 0x200, URZ ;  /* 0x0000020007107890 */ /* 0x000fe2000fffe03f */
[----:B------:R-:W-:-:S10]  /*32f0*/  UMOV UR17, 0x80000020 ;  /* 0x8000002000117882 */ /* 0x000fd40000000000 */
[----:B------:R-:W-:Y:S01]  /*3300*/  QGMMA.64x128x32.F32.E5M2.E5M2 R24, gdesc[UR16], R24, UP0 ;  /* 0x01e00000101879f3 */ /* 0x000fe2000bf03818 */
[----:B------:R-:W-:Y:S02]  /*3310*/  UIADD3 UR16, UR7, 0x2, URZ ;  /* 0x0000000207107890 */ /* 0x000fe4000fffe03f */
[----:B------:R-:W-:Y:S01]  /*3320*/  UIADD3 UR18, UR8, 0x2, URZ ;  /* 0x0000000208127890 */ /* 0x000fe2000fffe03f */
[----:B------:R-:W-:Y:S01]  /*3330*/  UMOV UR17, 0x80000020 ;  /* 0x8000002000117882 */ /* 0x000fe20000000000 */
[----:B------:R-:W-:Y:S01]  /*3340*/  UMOV UR19, 0x80000020 ;  /* 0x8000002000137882 */ /* 0x000fe20000000000 */
[----:B------:R-:W-:-:S06]  /*3350*/  UISETP.NE.AND UP0, UPT, UR6, UR25, UPT ;  /* 0x000000190600728c */ /* 0x000fcc000bf05270 */
[----:B------:R-:W-:Y:S01]  /*3360*/  QGMMA.64x128x32.F32.E5M2.E5M2 R88, gdesc[UR16], R88 ;  /* 0x01e00000105879f3 */ /* 0x000fe20008703858 */
[----:B------:R-:W-:Y:S01]  /*3370*/  UIADD3 UR16, UR7, 0x202, URZ ;  /* 0x0000020207107890 */ /* 0x000fe2000fffe03f */
[----:B------:R-:W-:Y:S01]  /*3380*/  UMOV UR17, 0x80000020 ;  /* 0x8000002000117882 */ /* 0x000fe20000000000 */
[----:B------:R-:W-:-:S06]  /*3390*/  USEL UR7, URZ, 0x1, UP0 ;  /* 0x000000013f077887 */ /* 0x000fcc0008000000 */
[----:B------:R-:W-:-:S03]  /*33a0*/  ISETP.NE.AND P0, PT, RZ, UR7, PT ;  /* 0x00000007ff007c0c */ /* 0x000fc6000bf05270 */
[----:B------:R-:W-:Y:S03]  /*33b0*/  QGMMA.64x128x32.F32.E5M2.E5M2 R24, gdesc[UR16], R24, gsb0 ;  /* 0x01e00000101879f3 */ /* 0x000fe60008003818 */
[----:B------:R-:W-:-:S07]  /*33c0*/  WARPGROUP.DEPBAR.LE gsb0, 0x1 ;  /* 0x00008000000079c5 */ /* 0x000fce0000010100 */
[----:B------:R-:W-:Y:S05]  /*33d0*/  @!P0 BRA `(.L_x_29) ;  /* 0x0000000c00808947 */ /* 0x000fea0003800000 */
[----:B------:R-:W-:Y:S02]  /*33e0*/  WARPGROUP.DEPBAR.LE gsb0, 0x0 ;  /* 0x00008000000079c5 */ /* 0x000fe40000010000 */
[----:B------:R-:W-:-:S01]  /*33f0*/  FADD R226, R88, R226 ;  /* 0x000000e258e27221 */ /* 0x000fc20000000000 */
[----:B------:R-:W-:Y:S01]  /*3400*/  FADD R225, R89, R225 ;  /* 0x000000e159e17221 */ /* 0x000fe20000000000 */
[----:B------:R1:W-:Y:S01]  /*3410*/  STL [R1+0x90], R227 ;  /* 0x000090e301007387 */ /* 0x0003e20000100800 */
[----:B------:R-:W-:-:S01]  /*3420*/  FADD R224, R90, R224 ;  /* 0x000000e05ae07221 */ /* 0x000fc20000000000 */
[----:B------:R-:W-:Y:S01]  /*3430*/  FADD R223, R91, R223 ;  /* 0x000000df5bdf7221 */ /* 0x000fe20000000000 */
[----:B------:R-:W-:-:S01]  /*3440*/  FADD R222, R92, R222 ;  /* 0x000000de5cde7221 */ /* 0x000fc20000000000 */
[----:B------:R-:W-:Y:S01]  /*3450*/  FADD R221, R93, R221 ;  /* 0x000000dd5ddd7221 */ /* 0x000fe20000000000 */
[----:B-1----:R-:W2:Y:S04]  /*3460*/  LDL.LU R227, [R1+0x30] ;  /* 0x0000300001e37983 */ /* 0x002ea80000300800 */
[----:B------:R1:W-:Y:S01]  /*3470*/  STL [R1+0x94], R226 ;  /* 0x000094e201007387 */ /* 0x0003e20000100800 */
[----:B------:R-:W-:-:S01]  /*3480*/  FADD R220, R94, R220 ;  /* 0x000000dc5edc7221 */ /* 0x000fc20000000000 */
[----:B------:R-:W-:-:S02]  /*3490*/  FADD R219, R95, R219 ;  /* 0x000000db5fdb7221 */ /* 0x000fc40000000000 */
[----:B-1----:R-:W3:Y:S04]  /*34a0*/  LDL.LU R226, [R1+0x2c] ;  /* 0x00002c0001e27983 */ /* 0x002ee80000300800 */
[----:B------:R1:W-:Y:S01]  /*34b0*/  STL [R1+0x98], R225 ;  /* 0x000098e101007387 */ /* 0x0003e20000100800 */
[----:B------:R-:W-:-:S03]  /*34c0*/  FADD R218, R96, R218 ;  /* 0x000000da60da7221 */ /* 0x000fc60000000000 */
[----:B-1----:R-:W4:Y:S04]  /*34d0*/  LDL.LU R225, [R1+0x28] ;  /* 0x0000280001e17983 */ /* 0x002f280000300800 */
        /* <DEDUP_REMOVED lines=9> */
[----:B------:R1:W-:Y:S04]  /*3570*/  STL [R1+0xa8], R221 ;  /* 0x0000a8dd01007387 */ /* 0x0003e80000100800 */
        /* <DEDUP_REMOVED lines=12> */
[----:B-1----:R-:W4:Y:S01]  /*3640*/  LDL.LU R215, [R1] ;  /* 0x0000000001d77983 */ /* 0x002f220000300800 */
[----:B------:R-:W-:-:S01]  /*3650*/  FADD R214, R100, R214 ;  /* 0x000000d664d67221 */ /* 0x000fc20000000000 */
[----:B------:R-:W-:Y:S01]  /*3660*/  FADD R213, R101, R213 ;  /* 0x000000d565d57221 */ /* 0x000fe20000000000 */
[----:B------:R-:W-:-:S01]  /*3670*/  FADD R212, R102, R212 ;  /* 0x000000d466d47221 */ /* 0x000fc20000000000 */
[----:B------:R-:W-:Y:S01]  /*3680*/  FADD R211, R103, R211 ;  /* 0x000000d367d37221 */ /* 0x000fe20000000000 */
[----:B------:R-:W-:-:S01]  /*3690*/  FADD R210, R104, R210 ;  /* 0x000000d268d27221 */ /* 0x000fc20000000000 */
[----:B------:R-:W-:Y:S01]  /*36a0*/  STL [R1+0xc4], R214 ;  /* 0x0000c4d601007387 */ /* 0x000fe20000100800 */
        /* <DEDUP_REMOVED lines=11> */
[----:B------:R1:W-:Y:S01]  /*3760*/  STL [R1+0xd0], R211 ;  /* 0x0000d0d301007387 */ /* 0x0003e20000100800 */
[----:B------:R-:W-:-:S01]  /*3770*/  FADD R200, R114, R200 ;  /* 0x000000c872c87221 */ /* 0x000fc20000000000 */
[----:B------:R-:W-:Y:S01]  /*3780*/  FADD R199, R115, R199 ;  /* 0x000000c773c77221 */ /* 0x000fe20000000000 */
        /* <DEDUP_REMOVED lines=69> */
[----:B-----5:R-:W-:Y:S01]  /*3be0*/  FADD R0, R57, R0 ;  /* 0x0000000039007221 */ /* 0x020fe20000000000 */
[----:B--2---:R-:W-:-:S01]  /*3bf0*/  FADD R227, R70, R227 ;  /* 0x000000e346e37221 */ /* 0x004fc20000000000 */
[----:B---3--:R-:W-:Y:S01]  /*3c00*/  FADD R226, R69, R226 ;  /* 0x000000e245e27221 */ /* 0x008fe20000000000 */
[----:B----4-:R-:W-:-:S01]  /*3c10*/  FADD R225, R68, R225 ;  /* 0x000000e144e17221 */ /* 0x010fc20000000000 */
        /* <DEDUP_REMOVED lines=9> */
[----:B------:R-:W-:-:S05]  /*3cb0*/  FADD R215, R58, R215 ;  /* 0x000000d73ad77221 */ /* 0x000fca0000000000 */
[----:B------:R2:W-:Y:S04]  /*3cc0*/  STL [R1], R215 ;  /* 0x000000d701007387 */ /* 0x0005e80000100800 */
[----:B------:R3:W-:Y:S04]  /*3cd0*/  STL [R1+0x4], R216 ;  /* 0x000004d801007387 */ /* 0x0007e80000100800 */
        /* <DEDUP_REMOVED lines=8> */
[----:B-1----:R-:W4:Y:S04]  /*3d60*/  LDL.LU R211, [R1+0x34] ;  /* 0x0000340001d37983 */ /* 0x002f280000300800 */
[----:B------:R1:W-:Y:S04]  /*3d70*/  STL [R1+0x28], R225 ;  /* 0x000028e101007387 */ /* 0x0003e80000100800 */
[----:B------:R-:W4:Y:S04]  /*3d80*/  LDL.LU R212, [R1+0x38] ;  /* 0x0000380001d47983 */ /* 0x000f280000300800 */
[----:B------:R1:W-:Y:S04]  /*3d90*/  STL [R1+0x2c], R226 ;  /* 0x00002ce201007387 */ /* 0x0003e80000100800 */
[----:B------:R-:W4:Y:S04]  /*3da0*/  LDL.LU R213, [R1+0x3c] ;  /* 0x00003c0001d57983 */ /* 0x000f280000300800 */
[----:B------:R1:W-:Y:S04]  /*3db0*/  STL [R1+0x30], R227 ;  /* 0x000030e301007387 */ /* 0x0003e80000100800 */
[----:B------:R-:W4:Y:S04]  /*3dc0*/  LDL.LU R214, [R1+0x40] ;  /* 0x0000400001d67983 */ /* 0x000f280000300800 */
[----:B--2---:R-:W2:Y:S04]  /*3dd0*/  LDL.LU R215, [R1+0x44] ;  /* 0x0000440001d77983 */ /* 0x004ea80000300800 */
[----:B---3--:R-:W3:Y:S04]  /*3de0*/  LDL.LU R216, [R1+0x48] ;  /* 0x0000480001d87983 */ /* 0x008ee80000300800 */
[----:B----4-:R-:W4:Y:S04]  /*3df0*/  LDL.LU R217, [R1+0x4c] ;  /* 0x00004c0001d97983 */ /* 0x010f280000300800 */
[----:B0-----:R-:W4:Y:S04]  /*3e00*/  LDL.LU R218, [R1+0x50] ;  /* 0x0000500001da7983 */ /* 0x001f280000300800 */
[----:B------:R-:W4:Y:S04]  /*3e10*/  LDL.LU R219, [R1+0x54] ;  /* 0x0000540001db7983 */ /* 0x000f280000300800 */
[----:B------:R-:W4:Y:S04]  /*3e20*/  LDL.LU R220, [R1+0x58] ;  /* 0x0000580001dc7983 */ /* 0x000f280000300800 */
[----:B------:R-:W4:Y:S04]  /*3e30*/  LDL.LU R221, [R1+0x5c] ;  /* 0x00005c0001dd7983 */ /* 0x000f280000300800 */
[----:B------:R-:W4:Y:S04]  /*3e40*/  LDL.LU R222, [R1+0x60] ;  /* 0x0000600001de7983 */ /* 0x000f280000300800 */
[----:B------:R-:W4:Y:S04]  /*3e50*/  LDL.LU R223, [R1+0x64] ;  /* 0x0000640001df7983 */ /* 0x000f280000300800 */
[----:B------:R-:W4:Y:S04]  /*3e60*/  LDL.LU R224, [R1+0x68] ;  /* 0x0000680001e07983 */ /* 0x000f280000300800 */
[----:B-1----:R-:W4:Y:S04]  /*3e70*/  LDL.LU R225, [R1+0x6c] ;  /* 0x00006c0001e17983 */ /* 0x002f280000300800 */
[----:B------:R-:W4:Y:S04]  /*3e80*/  LDL.LU R226, [R1+0x70] ;  /* 0x0000700001e27983 */ /* 0x000f280000300800 */
[----:B------:R-:W4:Y:S01]  /*3e90*/  LDL.LU R227, [R1+0x74] ;  /* 0x0000740001e37983 */ /* 0x000f220000300800 */
[----:B------:R-:W-:-:S05]  /*3ea0*/  FADD R211, R71, R211 ;  /* 0x000000d347d37221 */ /* 0x000fca0000000000 */
[----:B------:R0:W-:Y:S01]  /*3eb0*/  STL [R1+0x34], R211 ;  /* 0x000034d301007387 */ /* 0x0001e20000100800 */
[----:B------:R-:W-:-:S03]  /*3ec0*/  FADD R212, R72, R212 ;  /* 0x000000d448d47221 */ /* 0x000fc60000000000 */
[----:B0-----:R1:W5:Y:S01]  /*3ed0*/  LDL.LU R211, [R1+0xd0] ;  /* 0x0000d00001d37983 */ /* 0x0013620000300800 */
[----:B------:R-:W-:-:S03]  /*3ee0*/  FADD R213, R73, R213 ;  /* 0x000000d549d57221 */ /* 0x000fc60000000000 */
[----:B------:R0:W-:Y:S01]  /*3ef0*/  STL [R1+0x38], R212 ;  /* 0x000038d401007387 */ /* 0x0001e20000100800 */
[----:B------:R-:W-:-:S01]  /*3f00*/  FADD R214, R74, R214 ;  /* 0x000000d64ad67221 */ /* 0x000fc20000000000 */
[----:B--2---:R-:W-:Y:S02]  /*3f10*/  FADD R215, R75, R215 ;  /* 0x000000d74bd77221 */ /* 0x004fe40000000000 */
[----:B0-----:R1:W5:Y:S01]  /*3f20*/  LDL.LU R212, [R1+0xcc] ;  /* 0x0000cc0001d47983 */ /* 0x0013620000300800 */
[----:B---3--:R-:W-:-:S03]  /*3f30*/  FADD R216, R76, R216 ;  /* 0x000000d84cd87221 */ /* 0x008fc60000000000 */
[----:B------:R0:W-:Y:S01]  /*3f40*/  STL [R1+0x3c], R213 ;  /* 0x00003cd501007387 */ /* 0x0001e20000100800 */
[----:B----4-:R-:W-:-:S03]  /*3f50*/  FADD R217, R77, R217 ;  /* 0x000000d94dd97221 */ /* 0x010fc60000000000 */
[----:B0-----:R1:W5:Y:S01]  /*3f60*/  LDL.LU R213, [R1+0xc8] ;  /* 0x0000c80001d57983 */ /* 0x0013620000300800 */
[----:B------:R-:W-:-:S03]  /*3f70*/  FADD R218, R78, R218 ;  /* 0x000000da4eda7221 */ /* 0x000fc60000000000 */
[----:B------:R0:W-:Y:S01]  /*3f80*/  STL [R1+0x40], R214 ;  /* 0x000040d601007387 */ /* 0x0001e20000100800 */
[----:B------:R-:W-:-:S01]  /*3f90*/  FADD R219, R79, R219 ;  /* 0x000000db4fdb7221 */ /* 0x000fc20000000000 */
[----:B------:R-:W-:Y:S02]  /*3fa0*/  FADD R220, R80, R220 ;  /* 0x000000dc50dc7221 */ /* 0x000fe40000000000 */
[----:B0-----:R1:W5:Y:S04]  /*3fb0*/  LDL.LU R214, [R1+0xc4] ;  /* 0x0000c40001d67983 */ /* 0x0013680000300800 */
[----:B------:R0:W-:Y:S01]  /*3fc0*/  STL [R1+0x44], R215 ;  /* 0x000044d701007387 */ /* 0x0001e20000100800 */
[----:B------:R-:W-:-:S01]  /*3fd0*/  FADD R221, R81, R221 ;  /* 0x000000dd51dd7221 */ /* 0x000fc20000000000 */
[----:B------:R-:W-:-:S02]  /*3fe0*/  FADD R222, R82, R222 ;  /* 0x000000de52de7221 */ /* 0x000fc40000000000 */
[----:B0-----:R1:W5:Y:S04]  /*3ff0*/  LDL.LU R215, [R1+0xc0] ;  /* 0x0000c00001d77983 */ /* 0x0013680000300800 */
[----:B------:R0:W-:Y:S01]  /*4000*/  STL [R1+0x48], R216 ;  /* 0x000048d801007387 */ /* 0x0001e20000100800 */
[----:B------:R-:W-:-:S03]  /*4010*/  FADD R223, R83, R223 ;  /* 0x000000df53df7221 */ /* 0x000fc60000000000 */
        /* <DEDUP_REMOVED lines=13> */
[----:B------:R0:W-:Y:S04]  /*40f0*/  STL [R1+0x5c], R221 ;  /* 0x00005cdd01007387 */ /* 0x0001e80000100800 */
        /* <DEDUP_REMOVED lines=12> */
[----:B0-----:R1:W5:Y:S01]  /*41c0*/  LDL.LU R227, [R1+0x90] ;  /* 0x0000900001e37983 */ /* 0x0013620000300800 */
[----:B------:R-:W-:-:S05]  /*41d0*/  UMOV UR6, URZ ;  /* 0x0000003f00067c82 */ /* 0x000fca0008000000 */
.L_x_29:
[----:B------:R-:W-:Y:S05]  /*41e0*/  @!P1 BRA `(.L_x_30) ;  /* 0x0000000000049947 */ /* 0x000fea0003800000 */
[----:B------:R-:W-:Y:S01]  /*41f0*/  BPT.TRAP 0x1 ;  /* 0x000000040000795c */ /* 0x000fe20000300000 */
.L_x_30:
[----:B------:R2:W-:Y:S04]  /*4200*/  STL [R1+0x94], R2 ;  /* 0x0000940201007387 */ /* 0x0005e80000100800 */
[----:B--2---:R-:W2:Y:S04]  /*4210*/  LDL R2, [R1+0x78] ;  /* 0x0000780001027983 */ /* 0x004ea80000100800 */
[----:B-----5:R3:W-:Y:S04]  /*4220*/  STL [R1+0x90], R0 ;  /* 0x0000900001007387 */ /* 0x0207e80000100800 */
[----:B---3--:R-:W3:Y:S01]  /*4230*/  LDL R0, [R1+0x7c] ;  /* 0x00007c0001007983 */ /* 0x008ee20000100800 */
[----:B0-----:R-:W-:Y:S01]  /*4240*/  IMAD.U32 R229, RZ, RZ, UR24 ;  /* 0x00000018ffe57e24 */ /* 0x001fe2000f8e00ff */
[----:B--2---:R-:W-:-:S02]  /*4250*/  ISETP.NE.AND P0, PT, R2, RZ, PT ;  /* 0x000000ff0200720c */ /* 0x004fc40003f05270 */
[----:B------:R0:W5:Y:S11]  /*4260*/  LDL.LU R2, [R1+0x94] ;  /* 0x0000940001027983 */ /* 0x0001760000300800 */
[----:B------:R-:W-:-:S05]  /*4270*/  @P0 LEA R229, R229, UR10, 0x3 ;  /* 0x0000000ae5e50c11 */ /* 0x000fca000f8e18ff */
[----:B------:R-:W-:-:S05]  /*4280*/  @P0 VIADD R229, R229, 0x48 ;  /* 0x00000048e5e50836 */ /* 0x000fca0000000000 */
[----:B---3--:R-:W-:Y:S02]  /*4290*/  @P0 PRMT R229, R0, 0x654, R229 ;  /* 0x0000065400e50816 */ /* 0x008fe400000000e5 */
[----:B------:R0:W5:Y:S01]  /*42a0*/  LDL.LU R0, [R1+0x90] ;  /* 0x0000900001007983 */ /* 0x0001620000300800 */
[----:B------:R-:W-:Y:S01]  /*42b0*/  UISETP.GT.U32.AND UP0, UPT, UR13, 0x1, UPT ;  /* 0x000000010d00788c */ /* 0x000fe2000bf04070 */
[----:B------:R0:W-:Y:S05]  /*42c0*/  @P0 SYNCS.ARRIVE.TRANS64.RED.A1T0 RZ, [R229+URZ], RZ ;  /* 0x000000ffe5ff09a7 */ /* 0x0001ea000810043f */
[----:B------:R-:W-:-:S13]  /*42d0*/  PLOP3.LUT P0, PT, PT, PT, UP0, 0x80, 0x0 ;  /* 0x000000000000781c */ /* 0x000fda0003f0f008 */
[----:B0-----:R-:W-:Y:S05]  /*42e0*/  @P0 BRA `(.L_x_31) ;  /* 0x0000000000040947 */ /* 0x001fea0003800000 */
[----:B------:R-:W-:Y:S01]  /*42f0*/  BPT.TRAP 0x1 ;  /* 0x000000040000795c */ /* 0x000fe20000300000 */
.L_x_31:
[----:B------:R-:W-:Y:S01]  /*4300*/  UIADD3 UR12, UR12, 0x1, URZ ;  /* 0x000000010c0c7890 */ /* 0x000fe2000fffe03f */
[C---:B------:R-:W-:Y:S01]  /*4310*/  ISETP.GT.AND P0, PT, R228.reuse, 0x1, PT ;  /* 0x00000001e400780c */ /* 0x040fe20003f04270 */
[----:B------:R-:W-:Y:S01]  /*4320*/  UIADD3 UR24, UR24, 0x1, URZ ;  /* 0x0000000118187890 */ /* 0x000fe2000fffe03f */
[----:B------:R-:W-:Y:S01]  /*4330*/  VIADD R228, R228, 0xffffffff ;  /* 0xffffffffe4e47836 */ /* 0x000fe20000000000 */
[----:B------:R-:W-:Y:S02]  /*4340*/  UISETP.NE.AND UP0, UPT, UR12, 0x9, UPT ;  /* 0x000000090c00788c */ /* 0x000fe4000bf05270 */
[----:B------:R-:W-:Y:S02]  /*4350*/  UISETP.NE.AND UP1, UPT, UR24, 0x9, UPT ;  /* 0x000000091800788c */ /* 0x000fe4000bf25270 */
[----:B------:R-:W-:Y:S02]  /*4360*/  USEL UR8, URZ, 0x1, UP0 ;  /* 0x000000013f087887 */ /* 0x000fe40008000000 */
[----:B------:R-:W-:-:S02]  /*4370*/  USEL UR12, UR12, URZ, UP0 ;  /* 0x0000003f0c0c7287 */ /* 0x000fc40008000000 */
[----:B------:R-:W-:Y:S02]  /*4380*/  USEL UR24, UR24, URZ, UP1 ;  /* 0x0000003f18187287 */ /* 0x000fe40008800000 */
[----:B------:R-:W-:Y:S01]  /*4390*/  LOP3.LUT R227, R227, UR8, RZ, 0x3c, !PT ;  /* 0x00000008e3e37c12 */ /* 0x000fe2000f8e3cff */
[----:B------:R-:W-:Y:S01]  /*43a0*/  UMOV UR8, 0x1 ;  /* 0x0000000100087882 */ /* 0x000fe20000000000 */
[----:B------:R-:W-:Y:S08]  /*43b0*/  @P0 BRA `(.L_x_32) ;  /* 0xffffffec00480947 */ /* 0x000ff0000383ffff */
.L_x_24:
[----:B------:R-:W-:-:S04]  /*43c0*/  UISETP.NE.AND UP0, UPT, UR6, URZ, UPT ;  /* 0x0000003f0600728c */ /* 0x000fc8000bf05270 */
[----:B------:R-:W-:-:S06]  /*43d0*/  USEL UR6, URZ, 0x1, !UP0 ;  /* 0x000000013f067887 */ /* 0x000fcc000c000000 */
[----:B------:R-:W-:-:S13]  /*43e0*/  ISETP.NE.AND P0, PT, RZ, UR6, PT ;  /* 0x00000006ff007c0c */ /* 0x000fda000bf05270 */
[----:B------:R-:W-:Y:S05]  /*43f0*/  @!P0 BRA `(.L_x_33) ;  /* 0x0000000c00dc8947 */ /* 0x000fea0003800000 */
[----:B------:R-:W2:Y:S04]  /*4400*/  LDL.LU R227, [R1+0x74] ;  /* 0x0000740001e37983 */ /* 0x000ea80000300800 */
[----:B--2---:R0:W-:Y:S04]  /*4410*/  STL [R1+0x90], R227 ;  /* 0x000090e301007387 */ /* 0x0041e80000100800 */
[----:B0-----:R-:W2:Y:S04]  /*4420*/  LDL.LU R227, [R1+0x70] ;  /* 0x0000700001e37983 */ /* 0x001ea80000300800 */
        /* <DEDUP_REMOVED lines=55> */
[----:B0-----:R-:W2:Y:S01]  /*47a0*/  LDL.LU R227, [R1] ;  /* 0x0000000001e37983 */ /* 0x001ea20000300800 */
[----:B------:R-:W-:-:S02]  /*47b0*/  WARPGROUP.DEPBAR.LE gsb0, 0x0 ;  /* 0x00008000000079c5 */ /* 0x000fc40000010000 */
[----:B------:R-:W-:Y:S01]  /*47c0*/  FADD R226, R88, R226 ;  /* 0x000000e258e27221 */ /* 0x000fe20000000000 */
        /* <DEDUP_REMOVED lines=95> */
[----:B-----5:R-:W-:Y:S01]  /*4dc0*/  FADD R2, R56, R2 ;  /* 0x0000000238027221 */ /* 0x020fe20000000000 */
[----:B------:R-:W-:Y:S01]  /*4dd0*/  FADD R0, R57, R0 ;  /* 0x0000000039007221 */ /* 0x000fe20000000000 */
[----:B--2---:R-:W-:-:S05]  /*4de0*/  FADD R227, R58, R227 ;  /* 0x000000e33ae37221 */ /* 0x004fca0000000000 */
[----:B------:R0:W-:Y:S04]  /*4df0*/  STL [R1], R227 ;  /* 0x000000e301007387 */ /* 0x0001e80000100800 */
[----:B0-----:R-:W2:Y:S02]  /*4e00*/  LDL.LU R227, [R1+0x100] ;  /* 0x0001000001e37983 */ /* 0x001ea40000300800 */
[----:B--2---:R-:W-:-:S05]  /*4e10*/  FADD R227, R59, R227 ;  /* 0x000000e33be37221 */ /* 0x004fca0000000000 */
[----:B------:R0:W-:Y:S04]  /*4e20*/  STL [R1+0x4], R227 ;  /* 0x000004e301007387 */ /* 0x0001e80000100800 */
        /* <DEDUP_REMOVED lines=83> */
[----:B------:R0:W-:Y:S02]  /*5360*/  STL [R1+0x74], R227 ;  /* 0x000074e301007387 */ /* 0x0001e40000100800 */
.L_x_33:
[----:B------:R-:W-:Y:S02]  /*5370*/  WARPGROUP.DEPBAR.LE gsb0, 0x0 ;  /* 0x00008000000079c5 */ /* 0x000fe40000010000 */
[----:B------:R-:W2:Y:S02]  /*5380*/  LDC R24, c[0x0][0x28c] ;  /* 0x0000a300ff187b82 */ /* 0x000ea40000000800 */
[----:B--2---:R-:W-:-:S13]  /*5390*/  ISETP.GE.AND P0, PT, R24, 0x1, PT ;  /* 0x000000011800780c */ /* 0x004fda0003f06270 */
[----:B------:R-:W-:Y:S05]  /*53a0*/  @!P0 BRA `(.L_x_34) ;  /* 0x0000000000648947 */ /* 0x000fea0003800000 */
[----:B------:R-:W-:-:S06]  /*53b0*/  UISETP.NE.AND UP0, UPT, UR23, 0x3, UPT ;  /* 0x000000031700788c */ /* 0x000fcc000bf05270 */
[----:B------:R-:W-:-:S13]  /*53c0*/  PLOP3.LUT P0, PT, PT, PT, UP0, 0x80, 0x0 ;  /* 0x000000000000781c */ /* 0x000fda0003f0f008 */
[----:B------:R-:W-:Y:S05]  /*53d0*/  @!P0 BRA `(.L_x_35) ;  /* 0x0000000000048947 */ /* 0x000fea0003800000 */
[----:B------:R-:W-:Y:S01]  /*53e0*/  BPT.TRAP 0x1 ;  /* 0x000000040000795c */ /* 0x000fe20000300000 */
.L_x_35:
[----:B0-----:R-:W2:Y:S01]  /*53f0*/  LDL R227, [R1+0x78] ;  /* 0x0000780001e37983 */ /* 0x001ea20000100800 */
[----:B------:R-:W-:Y:S01]  /*5400*/  BSSY B0, `(.L_x_36) ;  /* 0x000000f000007945 */ /* 0x000fe20003800000 */
[----:B--2---:R-:W-:-:S13]  /*5410*/  ISETP.NE.AND P0, PT, R227, RZ, PT ;  /* 0x000000ffe300720c */ /* 0x004fda0003f05270 */
[----:B------:R-:W-:Y:S05]  /*5420*/  @!P0 BRA `(.L_x_37) ;  /* 0x0000000000308947 */ /* 0x000fea0003800000 */
[----:B------:R-:W2:Y:S01]  /*5430*/  LDL R227, [R1+0x7c] ;  /* 0x00007c0001e37983 */ /* 0x000ea20000100800 */
[----:B------:R-:W-:-:S04]  /*5440*/  UISETP.LT.AND UP0, UPT, UR9, 0x1, UPT ;  /* 0x000000010900788c */ /* 0x000fc8000bf01270 */
[----:B------:R-:W-:-:S04]  /*5450*/  USEL UR8, UR9, 0x1, UP0 ;  /* 0x0000000109087887 */ /* 0x000fc80008000000 */
[----:B------:R-:W-:-:S04]  /*5460*/  UIADD3 UR8, UR5, UR9, -UR8 ;  /* 0x0000000905087290 */ /* 0x000fc8000fffe808 */
[----:B------:R-:W-:-:S04]  /*5470*/  UIMAD.WIDE.U32 UR6, UR8, 0x38e38e39, URZ ;  /* 0x38e38e39080678a5 */ /* 0x000fc8000f8e003f */
[----:B------:R-:W-:-:S04]  /*5480*/  USHF.R.U32.HI UR6, URZ, 0x1, UR7 ;  /* 0x000000013f067899 */ /* 0x000fc80008011607 */
[----:B------:R-:W-:-:S04]  /*5490*/  UIMAD UR8, UR6, -0x9, UR8 ;  /* 0xfffffff7060878a4 */ /* 0x000fc8000f8e0208 */
[----:B------:R-:W-:-:S04]  /*54a0*/  ULEA UR8, UR8, UR10, 0x3 ;  /* 0x0000000a08087291 */ /* 0x000fc8000f8e183f */
[----:B------:R-:W-:-:S06]  /*54b0*/  UIADD3 UR8, UR8, 0x48, URZ ;  /* 0x0000004808087890 */ /* 0x000fcc000fffe03f */
[----:B------:R-:W-:-:S05]  /*54c0*/  IMAD.U32 R24, RZ, RZ, UR8 ;  /* 0x00000008ff187e24 */ /* 0x000fca000f8e00ff */
[----:B--2---:R-:W-:-:S04]  /*54d0*/  PRMT R24, R227, 0x654, R24 ;  /* 0x00000654e3187816 */ /* 0x004fc80000000018 */
[----:B------:R0:W-:Y:S03]  /*54e0*/  SYNCS.ARRIVE.TRANS64.RED.A1T0 RZ, [R24+URZ], RZ ;  /* 0x000000ff18ff79a7 */ /* 0x0001e6000810043f */
.L_x_37:
[----:B------:R-:W-:Y:S05]  /*54f0*/  BSYNC B0 ;  /* 0x0000000000007941 */ /* 0x000fea0003800000 */
.L_x_36:
[----:B------:R-:W-:-:S06]  /*5500*/  UISETP.GT.U32.AND UP0, UPT, UR13, 0x1, UPT ;  /* 0x000000010d00788c */ /* 0x000fcc000bf04070 */
[----:B------:R-:W-:-:S13]  /*5510*/  PLOP3.LUT P0, PT, PT, PT, UP0, 0x80, 0x0 ;  /* 0x000000000000781c */ /* 0x000fda0003f0f008 */
[----:B------:R-:W-:Y:S05]  /*5520*/  @P0 BRA `(.L_x_34) ;  /* 0x0000000000040947 */ /* 0x000fea0003800000 */
[----:B------:R-:W-:Y:S01]  /*5530*/  BPT.TRAP 0x1 ;  /* 0x000000040000795c */ /* 0x000fe20000300000 */
.L_x_34:
[----:B-----5:R2:W-:Y:S01]  /*5540*/  STL [R1+0x94], R2 ;  /* 0x0000940201007387 */ /* 0x0205e20000100800 */
[----:B------:R-:W3:Y:S01]  /*5550*/  LDC R29, c[0x0][0x288] ;  /* 0x0000a200ff1d7b82 */ /* 0x000ee20000000800 */
[----:B------:R-:W-:Y:S02]  /*5560*/  UIADD3 UR10, UR9, UR5, URZ ;  /* 0x00000005090a7290 */ /* 0x000fe4000fffe03f */
[----:B------:R-:W-:Y:S01]  /*5570*/  USHF.R.S32.HI UR11, URZ, 0x1f, UR22 ;  /* 0x0000001f3f0b7899 */ /* 0x000fe20008011416 */
[----:B------:R-:W-:Y:S01]  /*5580*/  ULDC.64 UR6, c[0x0][0x5d0] ;  /* 0x0001740000067ab9 */ /* 0x000fe20000000a00 */
[----:B------:R-:W-:Y:S01]  /*5590*/  ULDC UR12, c[0x0][0x284] ;  /* 0x0000a100000c7ab9 */ /* 0x000fe20000000800 */
[----:B--2---:R-:W2:Y:S04]  /*55a0*/  LDL.LU R2, [R1+0x88] ;  /* 0x0000880001027983 */ /* 0x004ea80000300800 */
[----:B------:R4:W-:Y:S04]  /*55b0*/  STL [R1+0x90], R0 ;  /* 0x0000900001007387 */ /* 0x0009e80000100800 */
[----:B0-----:R-:W3:Y:S01]  /*55c0*/  LDL.LU R227, [R1+0x8c] ;  /* 0x00008c0001e37983 */ /* 0x001ee20000300800 */
[----:B----4-:R-:W0:Y:S02]  /*55d0*/  S2R R0, SR_TID.X ;  /* 0x0000000000007919 */ /* 0x010e240000002100 */
[----:B0-----:R-:W-:-:S02]  /*55e0*/  SHF.R.U32.HI R24, RZ, 0x2, R0 ;  /* 0x00000002ff187819 */ /* 0x001fc40000011600 */
[----:B------:R-:W-:Y:S02]  /*55f0*/  LOP3.LUT R26, R0, 0x60, RZ, 0xc0, !PT ;  /* 0x00000060001a7812 */ /* 0x000fe400078ec0ff */
[----:B------:R-:W-:Y:S02]  /*5600*/  SHF.R.U32.HI R27, RZ, 0x7, R0 ;  /* 0x00000007ff1b7819 */ /* 0x000fe40000011600 */
[----:B------:R-:W-:Y:S02]  /*5610*/  LOP3.LUT R25, R24, 0x7, RZ, 0xc0, !PT ;  /* 0x0000000718197812 */ /* 0x000fe400078ec0ff */
[----:B------:R-:W-:Y:S02]  /*5620*/  SHF.R.U32.HI R28, RZ, 0x1, R26 ;  /* 0x00000001ff1c7819 */ /* 0x000fe4000001161a */
[----:B------:R-:W-:Y:S02]  /*5630*/  LOP3.LUT R24, R27, 0x1, RZ, 0xc0, !PT ;  /* 0x000000011b187812 */ /* 0x000fe400078ec0ff */
[----:B------:R-:W-:Y:S01]  /*5640*/  IADD3 R27, RZ, -R28, -R25 ;  /* 0x8000001cff1b7210 */ /* 0x000fe20007ffe819 */
[----:B------:R-:W-:-:S02]  /*5650*/  IMAD.SHL.U32 R32, R0, 0x2, RZ ;  /* 0x0000000200207824 */ /* 0x000fc400078e00ff */
[C---:B------:R-:W-:Y:S02]  /*5660*/  IMAD.SHL.U32 R26, R24.reuse, 0x40, RZ ;  /* 0x00000040181a7824 */ /* 0x040fe400078e00ff */
[----:B------:R-:W-:Y:S01]  /*5670*/  IMAD R42, R24, -0x40, R27 ;  /* 0xffffffc0182a7824 */ /* 0x000fe200078e021b */
[----:B------:R-:W-:Y:S01]  /*5680*/  LOP3.LUT R24, R0, 0x3, RZ, 0xc0, !PT ;  /* 0x0000000300187812 */ /* 0x000fe200078ec0ff */
[----:B--2---:R-:W-:Y:S02]  /*5690*/  IMAD.SHL.U32 R41, R2, 0x80, RZ ;  /* 0x0000008002297824 */ /* 0x004fe400078e00ff */
[----:B------:R0:W5:Y:S04]  /*56a0*/  LDL.LU R2, [R1+0x94] ;  /* 0x0000940001027983 */ /* 0x0001680000300800 */
[----:B------:R0:W5:Y:S01]  /*56b0*/  LDL.LU R0, [R1+0x90] ;  /* 0x0000900001007983 */ /* 0x0001620000300800 */
[----:B------:R-:W-:Y:S01]  /*56c0*/  LOP3.LUT R43, R26, 0x40, R25, 0xe2, !PT ;  /* 0x000000401a2b7812 */ /* 0x000fe200078ee219 */
[----:B---3--:R-:W-:Y:S01]  /*56d0*/  IMAD.SHL.U32 R25, R227, 0x100, RZ ;  /* 0x00000100e3197824 */ /* 0x008fe200078e00ff */
[----:B------:R-:W-:Y:S01]  /*56e0*/  UISETP.GT.U32.AND UP0, UPT, UR10, 0x8, UPT ;  /* 0x000000080a00788c */ /* 0x000fe2000bf04070 */
[C---:B------:R-:W-:Y:S01]  /*56f0*/  ISETP.GE.AND P0, PT, R41.reuse, R29, PT ;  /* 0x0000001d2900720c */ /* 0x040fe20003f06270 */
[----:B------:R-:W-:Y:S01]  /*5700*/  UIMAD UR5, UR11, UR6, URZ ;  /* 0x000000060b0572a4 */ /* 0x000fe2000f8e023f */
[----:B------:R-:W-:Y:S01]  /*5710*/  LOP3.LUT R32, R41, 0x6, R32, 0xf8, !PT ;  /* 0x0000000629207812 */ /* 0x000fe200078ef820 */
[----:B------:R-:W-:Y:S01]  /*5720*/  UISETP.LT.U32.AND UP0, UPT, UR9, 0x9, UP0 ;  /* 0x000000090900788c */ /* 0x000fe20008701070 */
[----:B------:R-:W-:Y:S01]  /*5730*/  ISETP.GE.OR P0, PT, R25, UR12, P0 ;  /* 0x0000000c19007c0c */ /* 0x000fe20008706670 */
[----:B------:R-:W-:Y:S01]  /*5740*/  UISETP.GE.U32.AND UP1, UPT, UR9, 0x9, UPT ;  /* 0x000000090900788c */ /* 0x000fe2000bf26070 */
[----:B------:R-:W-:Y:S01]  /*5750*/  IMAD.U32 R27, RZ, RZ, UR6 ;  /* 0x00000006ff1b7e24 */ /* 0x000fe2000f8e00ff */
[----:B------:R-:W-:Y:S01]  /*5760*/  UIMAD UR8, UR22, UR7, UR5 ;  /* 0x00000007160872a4 */ /* 0x000fe2000f8e0205 */
[----:B------:R-:W-:Y:S01]  /*5770*/  SHF.R.S32.HI R33, RZ, 0x1f, R32 ;  /* 0x0000001fff217819 */ /* 0x000fe20000011420 */
[----:B------:R-:W-:-:S02]  /*5780*/  UIMAD.WIDE.U32 UR6, UR10, 0x38e38e39, URZ ;  /* 0x38e38e390a0678a5 */ /* 0x000fc4000f8e003f */
[----:B------:R-:W-:Y:S02]  /*5790*/  USEL UR5, URZ, 0x1, !UP0 ;  /* 0x000000013f057887 */ /* 0x000fe4000c000000 */
[----:B------:R-:W-:Y:S01]  /*57a0*/  USHF.R.U32.HI UR6, URZ, 0x1, UR7 ;  /* 0x000000013f067899 */ /* 0x000fe20008011607 */
[----:B------:R-:W-:Y:S01]  /*57b0*/  IMAD.WIDE.U32 R26, R27, UR22, R32 ;  /* 0x000000161b1a7c25 */ /* 0x000fe2000f8e0020 */
[----:B------:R-:W-:Y:S01]  /*57c0*/  ULOP3.LUT UR4, UR4, UR5, URZ, 0x3c, !UPT ;  /* 0x0000000504047292 */ /* 0x000fe2000f8e3c3f */
[----:B------:R-:W-:Y:S02]  /*57d0*/  IADD3 R42, -R25, UR12, R42 ;  /* 0x0000000c192a7c10 */ /* 0x000fe4000fffe12a */
[----:B------:R-:W-:Y:S01]  /*57e0*/  IMAD.WIDE R38, R227, 0x100, RZ ;  /* 0x00000100e3267825 */ /* 0x000fe200078e02ff */
[----:B------:R-:W-:Y:S02]  /*57f0*/  UIMAD UR5, UR6, -0x9, UR10 ;  /* 0xfffffff7060578a4 */ /* 0x000fe4000f8e020a */
[----:B------:R-:W-:Y:S01]  /*5800*/  @UP1 ULOP3.LUT UR4, UR4, 0x1, UR6, 0x78, !UPT ;  /* 0x0000000104041892 */ /* 0x000fe2000f8e7806 */
[----:B------:R-:W-:-:S02]  /*5810*/  IMAD R24, R24, -0x2, R29 ;  /* 0xfffffffe18187824 */ /* 0x000fc400078e021d */
[----:B------:R-:W-:Y:S01]  /*5820*/  VIADD R27, R27, UR8 ;  /* 0x000000081b1b7c36 */ /* 0x000fe20008000000 */
[----:B------:R-:W-:Y:S01]  /*5830*/  LOP3.LUT R43, R38, R43, R28, 0xfe, !PT ;  /* 0x0000002b262b7212 */ /* 0x000fe200078efe1c */
[----:B------:R-:W-:Y:S02]  /*5840*/  IMAD.IADD R41, R24, 0x1, -R41 ;  /* 0x0000000118297824 */ /* 0x000fe400078e0a29 */
[----:B------:R-:W-:Y:S01]  /*5850*/  IMAD.MOV.U32 R40, RZ, RZ, -0x1 ;  /* 0xffffffffff287424 */ /* 0x000fe200078e00ff */
[----:B0-----:R-:W-:Y:S06]  /*5860*/  @P0 BRA `(.L_x_38) ;  /* 0x0000008c00fc0947 */ /* 0x001fec0003800000 */
[----:B------:R-:W0:Y:S01]  /*5870*/  LDC.64 R28, c[0x0][0x5c8] ;  /* 0x00017200ff1c7b82 */ /* 0x000e220000000a00 */
[----:B------:R-:W-:Y:S01]  /*5880*/  ULDC.64 UR6, c[0x0][0x5c0] ;  /* 0x0001700000067ab9 */ /* 0x000fe20000000a00 */
[----:B------:R-:W-:Y:S01]  /*5890*/  BSSY B0, `(.L_x_38) ;  /* 0x00008fc000007945 */ /* 0x000fe20003800000 */
[-C--:B0-----:R-:W-:Y:S01]  /*58a0*/  IMAD R24, R39, R28.reuse, RZ ;  /* 0x0000001c27187224 */ /* 0x081fe200078e02ff */
[----:B------:R-:W-:Y:S01]  /*58b0*/  SHF.L.U64.HI R34, R28, 0x3, R29 ;  /* 0x000000031c227819 */ /* 0x000fe2000001021d */
[----:B------:R-:W-:-:S04]  /*58c0*/  IMAD.WIDE.U32 R26, R43, R28, R26 ;  /* 0x0000001c2b1a7225 */ /* 0x000fc800078e001a */
[----:B------:R-:W-:Y:S01]  /*58d0*/  IMAD R25, R43, R29, R24 ;  /* 0x0000001d2b197224 */ /* 0x000fe200078e0218 */
[----:B------:R-:W-:Y:S01]  /*58e0*/  IADD3 R24, P3, R26, UR6, RZ ;  /* 0x000000061a187c10 */ /* 0x000fe2000ff7e0ff */
[C---:B------:R-:W-:Y:S01]  /*58f0*/  IMAD.SHL.U32 R35, R28.reuse, 0x8, RZ ;  /* 0x000000081c237824 */ /* 0x040fe200078e00ff */
[----:B------:R-:W-:Y:S01]  /*5900*/  LEA R30, P2, R28, R26, 0x7 ;  /* 0x0000001a1c1e7211 */ /* 0x000fe200078438ff */
[----:B------:R-:W-:-:S03]  /*5910*/  IMAD.IADD R27, R27, 0x1, R25 ;  /* 0x000000011b1b7824 */ /* 0x000fc600078e0219 */
[----:B------:R-:W-:Y:S02]  /*5920*/  IADD3 R26, P1, P0, R26, UR6, R35 ;  /* 0x000000061a1a7c10 */ /* 0x000fe4000f83e023 */
[----:B------:R-:W-:Y:S02]  /*5930*/  IADD3.X R25, R27, UR7, RZ, P3, !PT ;  /* 0x000000071b197c10 */ /* 0x000fe40009ffe4ff */
[----:B------:R-:W-:Y:S02]  /*5940*/  FSETP.NEU.AND P3, PT, RZ, UR21, PT ;  /* 0x00000015ff007c0b */ /* 0x000fe4000bf6d000 */
[----:B------:R-:W-:Y:S02]  /*5950*/  LEA.HI.X R31, R28, R27, R29, 0x7, P2 ;  /* 0x0000001b1c1f7211 */ /* 0x000fe400010f3c1d */
[C---:B------:R-:W-:Y:S02]  /*5960*/  IADD3 R28, P2, R30.reuse, UR6, RZ ;  /* 0x000000061e1c7c10 */ /* 0x040fe4000ff5e0ff */
[----:B------:R-:W-:-:S02]  /*5970*/  IADD3 R30, P5, P6, R30, UR6, R35 ;  /* 0x000000061e1e7c10 */ /* 0x000fc4000febe023 */
[----:B------:R-:W-:Y:S02]  /*5980*/  IADD3.X R29, R31, UR7, RZ, P2, !PT ;  /* 0x000000071f1d7c10 */ /* 0x000fe400097fe4ff */
[--C-:B------:R-:W-:Y:S02]  /*5990*/  IADD3.X R27, R27, UR7, R34.reuse, P1, P0 ;  /* 0x000000071b1b7c10 */ /* 0x100fe40008fe0422 */
[----:B------:R-:W-:Y:S01]  /*59a0*/  IADD3.X R31, R31, UR7, R34, P5, P6 ;  /* 0x000000071f1f7c10 */ /* 0x000fe2000afec422 */
[----:B------:R-:W-:Y:S06]  /*59b0*/  @!P3 BRA `(.L_x_39) ;  /* 0x0000006c001cb947 */ /* 0x000fec0003800000 */
[----:B------:R-:W-:Y:S01]  /*59c0*/  ULDC.64 UR16, c[0x0][0x5b8] ;  /* 0x00016e0000107ab9 */ /* 0x000fe20000000a00 */
[----:B------:R-:W-:Y:S01]  /*59d0*/  ISETP.GE.AND P0, PT, R42, 0x1, PT ;  /* 0x000000012a00780c */ /* 0x000fe20003f06270 */
[----:B------:R-:W-:Y:S02]  /*59e0*/  UIMAD UR6, UR11, UR16, URZ ;  /* 0x000000100b0672a4 */ /* 0x000fe4000f8e023f */
[----:B------:R-:W-:Y:S01]  /*59f0*/  IMAD.U32 R35, RZ, RZ, UR16 ;  /* 0x00000010ff237e24 */ /* 0x000fe2000f8e00ff */
[----:B------:R-:W-:Y:S01]  /*5a00*/  BSSY B1, `(.L_x_40) ;  /* 0x0000010000017945 */ /* 0x000fe20003800000 */
[----:B------:R-:W-:Y:S01]  /*5a10*/  ISETP.LT.OR P3, PT, R41, 0x1, !P0 ;  /* 0x000000012900780c */ /* 0x000fe20004761670 */
[----:B------:R-:W-:Y:S02]  /*5a20*/  UIMAD UR6, UR22, UR17, UR6 ;  /* 0x00000011160672a4 */ /* 0x000fe4000f8e0206 */
[----:B------:R-:W-:Y:S01]  /*5a30*/  IMAD.WIDE.U32 R32, R35, UR22, R32 ;  /* 0x0000001623207c25 */ /* 0x000fe2000f8e0020 */
[----:B------:R-:W-:-:S03]  /*5a40*/  ULDC.64 UR10, c[0x0][0x5a8] ;  /* 0x00016a00000a7ab9 */ /* 0x000fc60000000a00 */
[----:B------:R-:W-:Y:S02]  /*5a50*/  IMAD.MOV.U32 R36, RZ, RZ, R32 ;  /* 0x000000ffff247224 */ /* 0x000fe400078e0020 */
[----:B------:R-:W-:Y:S01]  /*5a60*/  VIADD R37, R33, UR6 ;  /* 0x0000000621257c36 */ /* 0x000fe20008000000 */
[----:B------:R-:W-:Y:S02]  /*5a70*/  ULDC.64 UR6, c[0x0][0x5b0] ;  /* 0x00016c0000067ab9 */ /* 0x000fe40000000a00 */
[----:B------:R-:W-:Y:S02]  /*5a80*/  IMAD R34, R39, UR6, RZ ;  /* 0x0000000627227c24 */ /* 0x000fe4000f8e02ff */
[----:B------:R-:W-:-:S04]  /*5a90*/  IMAD.WIDE.U32 R32, R43, UR6, R36 ;  /* 0x000000062b207c25 */ /* 0x000fc8000f8e0024 */
[--C-:B------:R-:W-:Y:S01]  /*5aa0*/  IMAD R35, R43, UR7, R34.reuse ;  /* 0x000000072b237c24 */ /* 0x100fe2000f8e0222 */
[----:B------:R-:W-:Y:S02]  /*5ab0*/  IADD3 R32, P1, R32, UR10, RZ ;  /* 0x0000000a20207c10 */ /* 0x000fe4000ff3e0ff */
[----:B------:R-:W-:Y:S02]  /*5ac0*/  PRMT R34, RZ, 0x7610, R34 ;  /* 0x00007610ff227816 */ /* 0x000fe40000000022 */
[----:B------:R-:W-:Y:S01]  /*5ad0*/  IADD3.X R33, R33, UR11, R35, P1, !PT ;  /* 0x0000000b21217c10 */ /* 0x000fe20008ffe423 */
[----:B------:R-:W-:Y:S08]  /*5ae0*/  @P3 BRA `(.L_x_41) ;  /* 0x0000000000043947 */ /* 0x000ff00003800000 */
[----:B------:R0:W5:Y:S02]  /*5af0*/  LDG.E.U8 R34, desc[UR14][R32.64] ;  /* 0x0000000e20227981 */ /* 0x000164000c1e1100 */
.L_x_41:
[----:B------:R-:W-:Y:S05]  /*5b00*/  BSYNC B1 ;  /* 0x0000000000017941 */ /* 0x000fea0003800000 */
.L_x_40:
[----:B-----5:R-:W-:Y:S01]  /*5b10*/  LOP3.LUT R34, R34, 0xff, RZ, 0xc0, !PT ;  /* 0x000000ff22227812 */ /* 0x020fe200078ec0ff */
[----:B------:R-:W-:Y:S01]  /*5b20*/  BSSY B1, `(.L_x_42) ;  /* 0x000000b000017945 */ /* 0x000fe20003800000 */
[----:B------:R-:W-:Y:S02]  /*5b30*/  ISETP.LT.OR P2, PT, R41, 0x2, !P0 ;  /* 0x000000022900780c */ /* 0x000fe40004741670 */
[----:B------:R-:W-:-:S05]  /*5b40*/  F2FP.F16.E5M2.UNPACK_B R34, R34 ;  /* 0x00000022ff22723e */ /* 0x000fca00020004ff */
[----:B------:R-:W-:-:S05]  /*5b50*/  HADD2.F32 R34, -RZ, R34.H0_H0 ;  /* 0x20000022ff227230 */ /* 0x000fca0000004100 */
[----:B------:R-:W-:Y:S01]  /*5b60*/  FMUL R35, R34, UR21 ;  /* 0x0000001522237c20 */ /* 0x000fe20008400000 */
[----:B------:R-:W-:-:S03]  /*5b70*/  PRMT R34, RZ, 0x7610, R34 ;  /* 0x00007610ff227816 */ /* 0x000fc60000000022 */
[----:B------:R-:W-:-:S05]  /*5b80*/  FFMA R35, R226, UR20, R35 ;  /* 0x00000014e2237c23 */ /* 0x000fca0008000023 */
[----:B------:R-:W-:-:S05]  /*5b90*/  F2FP.SATFINITE.E5M2.F32.PACK_AB_MERGE_C R35, RZ, R35, RZ ;  /* 0x00000023ff23723e */ /* 0x000fca00048060ff */
[----:B------:R2:W-:Y:S01]  /*5ba0*/  @!P3 STG.E.U8 desc[UR14][R24.64], R35 ;  /* 0x000000231800b986 */ /* 0x0005e2000c10110e */
[----:B------:R-:W-:Y:S05]  /*5bb0*/  @P2 BRA `(.L_x_43) ;  /* 0x0000000000042947 */ /* 0x000fea0003800000 */
[----:B------:R3:W5:Y:S02]  /*5bc0*/  LDG.E.U8 R34, desc[UR14][R32.64+0x1] ;  /* 0x0000010e20227981 */ /* 0x000764000c1e1100 */
.L_x_43:
[----:B------:R-:W-:Y:S05]  /*5bd0*/  BSYNC B1 ;  /* 0x0000000000017941 */ /* 0x000fea0003800000 */
.L_x_42:
[----:B-----5:R-:W-:Y:S01]  /*5be0*/  LOP3.LUT R34, R34, 0xff, RZ, 0xc0, !PT ;  /* 0x000000ff22227812 */ /* 0x020fe200078ec0ff */
[----:B------:R-:W-:Y:S01]  /*5bf0*/  BSSY B1, `(.L_x_44) ;  /* 0x0000013000017945 */ /* 0x000fe20003800000 */
[----:B------:R-:W-:Y:S02]  /*5c00*/  IADD3 R45, P1, R43, 0x8, RZ ;  /* 0x000000082b2d7810 */ /* 0x000fe40007f3e0ff */
[----:B------:R-:W-:-:S03]  /*5c10*/  F2FP.F16.E5M2.UNPACK_B R34, R34 ;  /* 0x00000022ff22723e */ /* 0x000fc600020004ff */
[----:B--2---:R-:W-:Y:S01]  /*5c20*/  IMAD.X R35, RZ, RZ, R39, P1 ;  /* 0x000000ffff237224 */ /* 0x004fe200008e0627 */
[----:B------:R-:W-:Y:S01]  /*5c30*/  ISETP.GE.AND P1, PT, R42, 0x9, PT ;  /* 0x000000092a00780c */ /* 0x000fe20003f26270 */
[----:B------:R-:W-:Y:S02]  /*5c40*/  HADD2.F32 R34, -RZ, R34.H0_H0 ;  /* 0x20000022ff227230 */ /* 0x000fe40000004100 */
[----:B------:R-:W-:Y:S01]  /*5c50*/  IMAD R46, R35, UR6, RZ ;  /* 0x00000006232e7c24 */ /* 0x000fe2000f8e02ff */
[----:B------:R-:W-:Y:S02]  /*5c60*/  ISETP.LT.OR P5, PT, R41, 0x1, !P1 ;  /* 0x000000012900780c */ /* 0x000fe40004fa1670 */
[----:B------:R-:W-:Y:S01]  /*5c70*/  FMUL R44, R34, UR21 ;  /* 0x00000015222c7c20 */ /* 0x000fe20008400000 */
[----:B------:R-:W-:-:S04]  /*5c80*/  IMAD.WIDE.U32 R34, R45, UR6, R36 ;  /* 0x000000062d227c25 */ /* 0x000fc8000f8e0024 */
[----:B------:R-:W-:Y:S01]  /*5c90*/  FFMA R44, R225, UR20, R44 ;  /* 0x00000014e12c7c23 */ /* 0x000fe2000800002c */
[----:B------:R-:W-:Y:S01]  /*5ca0*/  IMAD R45, R45, UR7, R46 ;  /* 0x000000072d2d7c24 */ /* 0x000fe2000f8e022e */
[----:B------:R-:W-:-:S03]  /*5cb0*/  IADD3 R34, P3, R34, UR10, RZ ;  /* 0x0000000a22227c10 */ /* 0x000fc6000ff7e0ff */
[----:B------:R-:W-:Y:S02]  /*5cc0*/  F2FP.SATFINITE.E5M2.F32.PACK_AB_MERGE_C R47, RZ, R44, RZ ;  /* 0x0000002cff2f723e */ /* 0x000fe400048060ff */
[----:B------:R-:W-:Y:S02]  /*5cd0*/  IADD3.X R35, R35, UR11, R45, P3, !PT ;  /* 0x0000000b23237c10 */ /* 0x000fe40009ffe42d */
[----:B------:R-:W-:Y:S01]  /*5ce0*/  PRMT R44, RZ, 0x7610, R44 ;  /* 0x00007610ff2c7816 */ /* 0x000fe2000000002c */
[----:B------:R2:W-:Y:S01]  /*5cf0*/  @!P2 STG.E.U8 desc[UR14][R24.64+0x1], R47 ;  /* 0x0000012f1800a986 */ /* 0x0005e2000c10110e */
[----:B------:R-:W-:Y:S05]  /*5d00*/  @P5 BRA `(.L_x_45) ;  /* 0x0000000000045947 */ /* 0x000fea0003800000 */
[----:B------:R4:W5:Y:S02]  /*5d10*/  LDG.E.U8 R44, desc[UR14][R34.64] ;  /* 0x0000000e222c7981 */ /* 0x000964000c1e1100 */
.L_x_45:
[----:B------:R-:W-:Y:S05]  /*5d20*/  BSYNC B1 ;  /* 0x0000000000017941 */ /* 0x000fea0003800000 */
.L_x_44:
        /* <DEDUP_REMOVED lines=12> */
.L_x_47:
[----:B------:R-:W-:Y:S05]  /*5df0*/  BSYNC B1 ;  /* 0x0000000000017941 */ /* 0x000fea0003800000 */
.L_x_46:
[----:B-----5:R-:W-:Y:S01]  /*5e00*/  LOP3.LUT R44, R44, 0xff, RZ, 0xc0, !PT ;  /* 0x000000ff2c2c7812 */ /* 0x020fe200078ec0ff */
[----:B------:R-:W-:Y:S01]  /*5e10*/  BSSY B1, `(.L_x_48) ;  /* 0x000000b000017945 */ /* 0x000fe20003800000 */
[----:B------:R-:W-:Y:S02]  /*5e20*/  ISETP.LT.OR P3, PT, R41, 0x9, !P0 ;  /* 0x000000092900780c */ /* 0x000fe40004761670 */
[----:B------:R-:W-:-:S05]  /*5e30*/  F2FP.F16.E5M2.UNPACK_B R44, R44 ;  /* 0x0000002cff2c723e */ /* 0x000fca00020004ff */
[----:B------:R-:W-:-:S05]  /*5e40*/  HADD2.F32 R44, -RZ, R44.H0_H0 ;  /* 0x2000002cff2c7230 */ /* 0x000fca0000004100 */
[----:B------:R-:W-:-:S04]  /*5e50*/  FMUL R44, R44, UR21 ;  /* 0x000000152c2c7c20 */ /* 0x000fc80008400000 */
[----:B------:R-:W-:-:S05]  /*5e60*/  FFMA R44, R223, UR20, R44 ;  /* 0x00000014df2c7c23 */ /* 0x000fca000800002c */
[----:B0-----:R-:W-:Y:S02]  /*5e70*/  F2FP.SATFINITE.E5M2.F32.PACK_AB_MERGE_C R45, RZ, R44, RZ ;  /* 0x0000002cff2d723e */ /* 0x001fe400048060ff */
[----:B------:R-:W-:-:S03]  /*5e80*/  PRMT R44, RZ, 0x7610, R44 ;  /* 0x00007610ff2c7816 */ /* 0x000fc6000000002c */
[----:B------:R0:W-:Y:S01]  /*5e90*/  @!P2 STG.E.U8 desc[UR14][R26.64+0x1], R45 ;  /* 0x0000012d1a00a986 */ /* 0x0001e2000c10110e */
[----:B------:R-:W-:Y:S05]  /*5ea0*/  @P3 BRA `(.L_x_49) ;  /* 0x0000000000043947 */ /* 0x000fea0003800000 */
[----:B------:R0:W5:Y:S02]  /*5eb0*/  LDG.E.U8 R44, desc[UR14][R32.64+0x8] ;  /* 0x0000080e202c7981 */ /* 0x000164000c1e1100 */
.L_x_49:
[----:B------:R-:W-:Y:S05]  /*5ec0*/  BSYNC B1 ;  /* 0x0000000000017941 */ /* 0x000fea0003800000 */
.L_x_48:
[----:B-----5:R-:W-:Y:S01]  /*5ed0*/  LOP3.LUT R44, R44, 0xff, RZ, 0xc0, !PT ;  /* 0x000000ff2c2c7812 */ /* 0x020fe200078ec0ff */
[----:B------:R-:W-:Y:S01]  /*5ee0*/  BSSY B1, `(.L_x_50) ;  /* 0x000000b000017945 */ /* 0x000fe20003800000 */
[----:B------:R-:W-:Y:S02]  /*5ef0*/  ISETP.LT.OR P2, PT, R41, 0xa, !P0 ;  /* 0x0000000a2900780c */ /* 0x000fe40004741670 */
[----:B------:R-:W-:-:S05]  /*5f00*/  F2FP.F16.E5M2.UNPACK_B R44, R44 ;  /* 0x0000002cff2c723e */ /* 0x000fca00020004ff */
[----:B------:R-:W-:-:S05]  /*5f10*/  HADD2.F32 R44, -RZ, R44.H0_H0 ;  /* 0x2000002cff2c7230 */ /* 0x000fca0000004100 */
[----:B0-----:R-:W-:Y:S01]  /*5f20*/  FMUL R45, R44, UR21 ;  /* 0x000000152c2d7c20 */ /* 0x001fe20008400000 */
[----:B------:R-:W-:-:S03]  /*5f30*/  PRMT R44, RZ, 0x7610, R44 ;  /* 0x00007610ff2c7816 */ /* 0x000fc6000000002c */
[----:B------:R-:W-:-:S05]  /*5f40*/  FFMA R45, R222, UR20, R45 ;  /* 0x00000014de2d7c23 */ /* 0x000fca000800002d */
[----:B------:R-:W-:-:S05]  /*5f50*/  F2FP.SATFINITE.E5M2.F32.PACK_AB_MERGE_C R45, RZ, R45, RZ ;  /* 0x0000002dff2d723e */ /* 0x000fca00048060ff */
[----:B------:R0:W-:Y:S01]  /*5f60*/  @!P3 STG.E.U8 desc[UR14][R24.64+0x8], R45 ;  /* 0x0000082d1800b986 */ /* 0x0001e2000c10110e */
[----:B------:R-:W-:Y:S05]  /*5f70*/  @P2 BRA `(.L_x_51) ;  /* 0x0000000000042947 */ /* 0x000fea0003800000 */
[----:B------:R0:W5:Y:S02]  /*5f80*/  LDG.E.U8 R44, desc[UR14][R32.64+0x9] ;  /* 0x0000090e202c7981 */ /* 0x000164000c1e1100 */
.L_x_51:
[----:B------:R-:W-:Y:S05]  /*5f90*/  BSYNC B1 ;  /* 0x0000000000017941 */ /* 0x000fea0003800000 */
.L_x_50:
        /* <DEDUP_REMOVED lines=12> */
.L_x_53:
[----:B------:R-:W-:Y:S05]  /*6060*/  BSYNC B1 ;  /* 0x0000000000017941 */ /* 0x000fea0003800000 */
.L_x_52:
        /* <DEDUP_REMOVED lines=12> */
.L_x_55:
[----:B------:R-:W-:Y:S05]  /*6130*/  BSYNC B1 ;  /* 0x0000000000017941 */ /* 0x000fea0003800000 */
.L_x_54:
        /* <DEDUP_REMOVED lines=12> */
.L_x_57:
[----:B------:R-:W-:Y:S05]  /*6200*/  BSYNC B1 ;  /* 0x0000000000017941 */ /* 0x000fea0003800000 */
.L_x_56:
        /* <DEDUP_REMOVED lines=12> */
.L_x_59:
[----:B------:R-:W-:Y:S05]  /*62d0*/  BSYNC B1 ;  /* 0x0000000000017941 */ /* 0x000fea0003800000 */
.L_x_58:
        /* <DEDUP_REMOVED lines=12> */
.L_x_61:
[----:B------:R-:W-:Y:S05]  /*63a0*/  BSYNC B1 ;  /* 0x0000000000017941 */ /* 0x000fea0003800000 */
.L_x_60:
        /* <DEDUP_REMOVED lines=12> */
.L_x_63:
[----:B------:R-:W-:Y:S05]  /*6470*/  BSYNC B1 ;  /* 0x0000000000017941 */ /* 0x000fea0003800000 */
.L_x_62:
        /* <DEDUP_REMOVED lines=12> */
.L_x_65:
[----:B------:R-:W-:Y:S05]  /*6540*/  BSYNC B1 ;  /* 0x0000000000017941 */ /* 0x000fea0003800000 */
.L_x_64:
        /* <DEDUP_REMOVED lines=12> */
.L_x_67:
[----:B------:R-:W-:Y:S05]  /*6610*/  BSYNC B1 ;  /* 0x0000000000017941 */ /* 0x000fea0003800000 */
.L_x_66:
        /* <DEDUP_REMOVED lines=12> */
.L_x_69:
[----:B------:R-:W-:Y:S05]  /*66e0*/  BSYNC B1 ;  /* 0x0000000000017941 */ /* 0x000fea0003800000 */
.L_x_68:
        /* <DEDUP_REMOVED lines=12> */
.L_x_71:
[----:B------:R-:W-:Y:S05]  /*67b0*/  BSYNC B1 ;  /* 0x0000000000017941 */ /* 0x000fea0003800000 */
.L_x_70:
        /* <DEDUP_REMOVED lines=12> */
.L_x_73:
[----:B------:R-:W-:Y:S05]  /*6880*/  BSYNC B1 ;  /* 0x0000000000017941 */ /* 0x000fea0003800000 */
.L_x_72:
        /* <DEDUP_REMOVED lines=12> */
.L_x_75:
[----:B------:R-:W-:Y:S05]  /*6950*/  BSYNC B1 ;  /* 0x0000000000017941 */ /* 0x000fea0003800000 */
.L_x_74:
        /* <DEDUP_REMOVED lines=12> */
.L_x_77:
[----:B------:R-:W-:Y:S05]  /*6a20*/  BSYNC B1 ;  /* 0x0000000000017941 */ /* 0x000fea0003800000 */
.L_x_76:
        /* <DEDUP_REMOVED lines=12> */
.L_x_79:
[----:B------:R-:W-:Y:S05]  /*6af0*/  BSYNC B1 ;  /* 0x0000000000017941 */ /* 0x000fea0003800000 */
.L_x_78:
        /* <DEDUP_REMOVED lines=12> */
.L_x_81:
[----:B------:R-:W-:Y:S05]  /*6bc0*/  BSYNC B1 ;  /* 0x0000000000017941 */ /* 0x000fea0003800000 */
.L_x_80:
        /* <DEDUP_REMOVED lines=12> */
.L_x_83:
[----:B------:R-:W-:Y:S05]  /*6c90*/  BSYNC B1 ;  /* 0x0000000000017941 */ /* 0x000fea0003800000 */
.L_x_82:
        /* <DEDUP_REMOVED lines=12> */
.L_x_85:
[----:B------:R-:W-:Y:S05]  /*6d60*/  BSYNC B1 ;  /* 0x0000000000017941 */ /* 0x000fea0003800000 */
.L_x_84:
        /* <DEDUP_REMOVED lines=12> */
.L_x_87:
[----:B------:R-:W-:Y:S05]  /*6e30*/  BSYNC B1 ;  /* 0x0000000000017941 */ /* 0x000fea0003800000 */
.L_x_86:
        /* <DEDUP_REMOVED lines=12> */
.L_x_89:
[----:B------:R-:W-:Y:S05]  /*6f00*/  BSYNC B1 ;  /* 0x0000000000017941 */ /* 0x000fea0003800000 */
.L_x_88:
        /* <DEDUP_REMOVED lines=12> */
.L_x_91:
[----:B------:R-:W-:Y:S05]  /*6fd0*/  BSYNC B1 ;  /* 0x0000000000017941 */ /* 0x000fea0003800000 */
.L_x_90:
        /* <DEDUP_REMOVED lines=12> */
.L_x_93:
[----:B------:R-:W-:Y:S05]  /*70a0*/  BSYNC B1 ;  /* 0x0000000000017941 */ /* 0x000fea0003800000 */
.L_x_92:
        /* <DEDUP_REMOVED lines=12> */
.L_x_95:
[----:B------:R-:W-:Y:S05]  /*7170*/  BSYNC B1 ;  /* 0x0000000000017941 */ /* 0x000fea0003800000 */
.L_x_94:
        /* <DEDUP_REMOVED lines=12> */
.L_x_97:
[----:B------:R-:W-:Y:S05]  /*7240*/  BSYNC B1 ;  /* 0x0000000000017941 */ /* 0x000fea0003800000 */
.L_x_96:
        /* <DEDUP_REMOVED lines=12> */
.L_x_99:
[----:B------:R-:W-:Y:S05]  /*7310*/  BSYNC B1 ;  /* 0x0000000000017941 */ /* 0x000fea0003800000 */
.L_x_98:
        /* <DEDUP_REMOVED lines=12> */
.L_x_101:
[----:B------:R-:W-:Y:S05]  /*73e0*/  BSYNC B1 ;  /* 0x0000000000017941 */ /* 0x000fea0003800000 */
.L_x_100:
        /* <DEDUP_REMOVED lines=12> */
.L_x_103:
[----:B------:R-:W-:Y:S05]  /*74b0*/  BSYNC B1 ;  /* 0x0000000000017941 */ /* 0x000fea0003800000 */
.L_x_102:
        /* <DEDUP_REMOVED lines=12> */
.L_x_105:
[----:B------:R-:W-:Y:S05]  /*7580*/  BSYNC B1 ;  /* 0x0000000000017941 */ /* 0x000fea0003800000 */
.L_x_104:
        /* <DEDUP_REMOVED lines=12> */
.L_x_107:
[----:B------:R-:W-:Y:S05]  /*7650*/  BSYNC B1 ;  /* 0x0000000000017941 */ /* 0x000fea0003800000 */
.L_x_106:
        /* <DEDUP_REMOVED lines=12> */
.L_x_109:
[----:B------:R-:W-:Y:S05]  /*7720*/  BSYNC B1 ;  /* 0x0000000000017941 */ /* 0x000fea0003800000 */
.L_x_108:
        /* <DEDUP_REMOVED lines=12> */
.L_x_111:
[----:B------:R-:W-:Y:S05]  /*77f0*/  BSYNC B1 ;  /* 0x0000000000017941 */ /* 0x000fea0003800000 */
.L_x_110:
        /* <DEDUP_REMOVED lines=12> */
.L_x_113:
[----:B------:R-:W-:Y:S05]  /*78c0*/  BSYNC B1 ;  /* 0x0000000000017941 */ /* 0x000fea0003800000 */
.L_x_112:
        /* <DEDUP_REMOVED lines=12> */
.L_x_115:
[----:B------:R-:W-:Y:S05]  /*7990*/  BSYNC B1 ;  /* 0x0000000000017941 */ /* 0x000fea0003800000 */
.L_x_114:
        /* <DEDUP_REMOVED lines=12> */
.L_x_117:
[----:B------:R-:W-:Y:S05]  /*7a60*/  BSYNC B1 ;  /* 0x0000000000017941 */ /* 0x000fea0003800000 */
.L_x_116:
        /* <DEDUP_REMOVED lines=12> */
.L_x_119:
[----:B------:R-:W-:Y:S05]  /*7b30*/  BSYNC B1 ;  /* 0x0000000000017941 */ /* 0x000fea0003800000 */
.L_x_118:
        /* <DEDUP_REMOVED lines=12> */
.L_x_121:
[----:B------:R-:W-:Y:S05]  /*7c00*/  BSYNC B1 ;  /* 0x0000000000017941 */ /* 0x000fea0003800000 */
.L_x_120:
        /* <DEDUP_REMOVED lines=12> */
.L_x_123:
[----:B------:R-:W-:Y:S05]  /*7cd0*/  BSYNC B1 ;  /* 0x0000000000017941 */ /* 0x000fea0003800000 */
.L_x_122:
        /* <DEDUP_REMOVED lines=12> */
.L_x_125:
[----:B------:R-:W-:Y:S05]  /*7da0*/  BSYNC B1 ;  /* 0x0000000000017941 */ /* 0x000fea0003800000 */
.L_x_124:
        /* <DEDUP_REMOVED lines=12> */
.L_x_127:
[----:B------:R-:W-:Y:S05]  /*7e70*/  BSYNC B1 ;  /* 0x0000000000017941 */ /* 0x000fea0003800000 */
.L_x_126:
        /* <DEDUP_REMOVED lines=12> */
.L_x_129:
[----:B------:R-:W-:Y:S05]  /*7f40*/  BSYNC B1 ;  /* 0x0000000000017941 */ /* 0x000fea0003800000 */
.L_x_128:
        /* <DEDUP_REMOVED lines=12> */
.L_x_131:
[----:B------:R-:W-:Y:S05]  /*8010*/  BSYNC B1 ;  /* 0x0000000000017941 */ /* 0x000fea0003800000 */
.L_x_130:
        /* <DEDUP_REMOVED lines=12> */
.L_x_133:
[----:B------:R-:W-:Y:S05]  /*80e0*/  BSYNC B1 ;  /* 0x0000000000017941 */ /* 0x000fea0003800000 */
.L_x_132:
        /* <DEDUP_REMOVED lines=12> */
.L_x_135:
[----:B------:R-:W-:Y:S05]  /*81b0*/  BSYNC B1 ;  /* 0x0000000000017941 */ /* 0x000fea0003800000 */
.L_x_134:
        /* <DEDUP_REMOVED lines=12> */
.L_x_137:
[----:B------:R-:W-:Y:S05]  /*8280*/  BSYNC B1 ;  /* 0x0000000000017941 */ /* 0x000fea0003800000 */
.L_x_136:
        /* <DEDUP_REMOVED lines=12> */
.L_x_139:
[----:B------:R-:W-:Y:S05]  /*8350*/  BSYNC B1 ;  /* 0x0000000000017941 */ /* 0x000fea0003800000 */
.L_x_138:
        /* <DEDUP_REMOVED lines=12> */
.L_x_141:
[----:B------:R-:W-:Y:S05]  /*8420*/  BSYNC B1 ;  /* 0x0000000000017941 */ /* 0x000fea0003800000 */
.L_x_140:
        /* <DEDUP_REMOVED lines=12> */
.L_x_143:
[----:B------:R-:W-:Y:S05]  /*84f0*/  BSYNC B1 ;  /* 0x0000000000017941 */ /* 0x000fea0003800000 */
.L_x_142:
        /* <DEDUP_REMOVED lines=12> */
.L_x_145:
[----:B------:R-:W-:Y:S05]  /*85c0*/  BSYNC B1 ;  /* 0x0000000000017941 */ /* 0x000fea0003800000 */
.L_x_144:
        /* <DEDUP_REMOVED lines=12> */
.L_x_147:
[----:B------:R-:W-:Y:S05]  /*8690*/  BSYNC B1 ;  /* 0x0000000000017941 */ /* 0x000fea0003800000 */
.L_x_146:
        /* <DEDUP_REMOVED lines=12> */
.L_x_149:
[----:B------:R-:W-:Y:S05]  /*8760*/  BSYNC B1 ;  /* 0x0000000000017941 */ /* 0x000fea0003800000 */
.L_x_148:
        /* <DEDUP_REMOVED lines=12> */
.L_x_151:
[----:B------:R-:W-:Y:S05]  /*8830*/  BSYNC B1 ;  /* 0x0000000000017941 */ /* 0x000fea0003800000 */
.L_x_150:
        /* <DEDUP_REMOVED lines=12> */
.L_x_153:
[----:B------:R-:W-:Y:S05]  /*8900*/  BSYNC B1 ;  /* 0x0000000000017941 */ /* 0x000fea0003800000 */
.L_x_152:
        /* <DEDUP_REMOVED lines=12> */
.L_x_155:
[----:B------:R-:W-:Y:S05]  /*89d0*/  BSYNC B1 ;  /* 0x0000000000017941 */ /* 0x000fea0003800000 */
.L_x_154:
        /* <DEDUP_REMOVED lines=12> */
.L_x_157:
[----:B------:R-:W-:Y:S05]  /*8aa0*/  BSYNC B1 ;  /* 0x0000000000017941 */ /* 0x000fea0003800000 */
.L_x_156:
        /* <DEDUP_REMOVED lines=12> */
.L_x_159:
[----:B------:R-:W-:Y:S05]  /*8b70*/  BSYNC B1 ;  /* 0x0000000000017941 */ /* 0x000fea0003800000 */
.L_x_158:
        /* <DEDUP_REMOVED lines=12> */
.L_x_161:
[----:B------:R-:W-:Y:S05]  /*8c40*/  BSYNC B1 ;  /* 0x0000000000017941 */ /* 0x000fea0003800000 */
.L_x_160:
        /* <DEDUP_REMOVED lines=12> */
.L_x_163:
[----:B------:R-:W-:Y:S05]  /*8d10*/  BSYNC B1 ;  /* 0x0000000000017941 */ /* 0x000fea0003800000 */
.L_x_162:
[----:B-----5:R-:W-:Y:S01]  /*8d20*/  LOP3.LUT R44, R44, 0xff, RZ, 0xc0, !PT ;  /* 0x000000ff2c2c7812 */ /* 0x020fe200078ec0ff */
[----:B------:R-:W-:Y:S01]  /*8d30*/  BSSY B1, `(.L_x_164) ;  /* 0x000000b000017945 */ /* 0x000fe20003800000 */
[----:B------:R-:W-:Y:S02]  /*8d40*/  ISETP.LT.OR P2, PT, R41, 0x79, !P1 ;  /* 0x000000792900780c */ /* 0x000fe40004f41670 */
[----:B------:R-:W-:Y:S02]  /*8d50*/  F2FP.F16.E5M2.UNPACK_B R44, R44 ;  /* 0x0000002cff2c723e */ /* 0x000fe400020004ff */
[----:B0--3--:R-:W-:-:S03]  /*8d60*/  PRMT R32, RZ, 0x7610, R32 ;  /* 0x00007610ff207816 */ /* 0x009fc60000000020 */
[----:B------:R-:W-:-:S05]  /*8d70*/  HADD2.F32 R44, -RZ, R44.H0_H0 ;  /* 0x2000002cff2c7230 */ /* 0x000fca0000004100 */
[----:B------:R-:W-:-:S04]  /*8d80*/  FMUL R44, R44, UR21 ;  /* 0x000000152c2c7c20 */ /* 0x000fc80008400000 */
[----:B------:R-:W-:-:S05]  /*8d90*/  FFMA R44, R165, UR20, R44 ;  /* 0x00000014a52c7c23 */ /* 0x000fca000800002c */
[----:B------:R-:W-:-:S05]  /*8da0*/  F2FP.SATFINITE.E5M2.F32.PACK_AB_MERGE_C R33, RZ, R44, RZ ;  /* 0x0000002cff21723e */ /* 0x000fca00048060ff */
[----:B------:R0:W-:Y:S01]  /*8db0*/  @!P0 STG.E.U8 desc[UR14][R24.64+0x79], R33 ;  /* 0x0000792118008986 */ /* 0x0001e2000c10110e */
[----:B------:R-:W-:Y:S05]  /*8dc0*/  @P2 BRA `(.L_x_165) ;  /* 0x0000000000042947 */ /* 0x000fea0003800000 */
[----:B------:R3:W5:Y:S02]  /*8dd0*/  LDG.E.U8 R32, desc[UR14][R34.64+0x78] ;  /* 0x0000780e22207981 */ /* 0x000764000c1e1100 */
.L_x_165:
[----:B------:R-:W-:Y:S05]  /*8de0*/  BSYNC B1 ;  /* 0x0000000000017941 */ /* 0x000fea0003800000 */
.L_x_164:
[----:B-----5:R-:W-:Y:S01]  /*8df0*/  LOP3.LUT R32, R32, 0xff, RZ, 0xc0, !PT ;  /* 0x000000ff20207812 */ /* 0x020fe200078ec0ff */
[----:B------:R-:W-:Y:S01]  /*8e00*/  BSSY B1, `(.L_x_166) ;  /* 0x000000b000017945 */ /* 0x000fe20003800000 */
[----:B------:R-:W-:Y:S02]  /*8e10*/  ISETP.LT.OR P1, PT, R41, 0x7a, !P1 ;  /* 0x0000007a2900780c */ /* 0x000fe40004f21670 */
[----:B------:R-:W-:Y:S02]  /*8e20*/  F2FP.F16.E5M2.UNPACK_B R32, R32 ;  /* 0x00000020ff20723e */ /* 0x000fe400020004ff */
[----:B0-2---:R-:W-:-:S03]  /*8e30*/  PRMT R24, RZ, 0x7610, R24 ;  /* 0x00007610ff187816 */ /* 0x005fc60000000018 */
[----:B------:R-:W-:-:S05]  /*8e40*/  HADD2.F32 R32, -RZ, R32.H0_H0 ;  /* 0x20000020ff207230 */ /* 0x000fca0000004100 */
[----:B------:R-:W-:-:S04]  /*8e50*/  FMUL R25, R32, UR21 ;  /* 0x0000001520197c20 */ /* 0x000fc80008400000 */
[----:B------:R-:W-:-:S05]  /*8e60*/  FFMA R25, R164, UR20, R25 ;  /* 0x00000014a4197c23 */ /* 0x000fca0008000019 */
[----:B------:R-:W-:-:S05]  /*8e70*/  F2FP.SATFINITE.E5M2.F32.PACK_AB_MERGE_C R25, RZ, R25, RZ ;  /* 0x00000019ff19723e */ /* 0x000fca00048060ff */
[----:B------:R0:W-:Y:S01]  /*8e80*/  @!P2 STG.E.U8 desc[UR14][R26.64+0x78], R25 ;  /* 0x000078191a00a986 */ /* 0x0001e2000c10110e */
[----:B------:R-:W-:Y:S05]  /*8e90*/  @P1 BRA `(.L_x_167) ;  /* 0x0000000000041947 */ /* 0x000fea0003800000 */
[----:B------:R2:W5:Y:S02]  /*8ea0*/  LDG.E.U8 R24, desc[UR14][R34.64+0x79] ;  /* 0x0000790e22187981 */ /* 0x000564000c1e1100 */
.L_x_167:
[----:B------:R-:W-:Y:S05]  /*8eb0*/  BSYNC B1 ;  /* 0x0000000000017941 */ /* 0x000fea0003800000 */
.L_x_166:
[----:B-----5:R-:W-:Y:S01]  /*8ec0*/  LOP3.LUT R24, R24, 0xff, RZ, 0xc0, !PT ;  /* 0x000000ff18187812 */ /* 0x020fe200078ec0ff */
[----:B------:R-:W-:Y:S01]  /*8ed0*/  BSSY B1, `(.L_x_168) ;  /* 0x0000013000017945 */ /* 0x000fe20003800000 */
[----:B------:R-:W-:Y:S02]  /*8ee0*/  IADD3 R33, P0, R43, 0x80, RZ ;  /* 0x000000802b217810 */ /* 0x000fe40007f1e0ff */
[----:B------:R-:W-:-:S03]  /*8ef0*/  F2FP.F16.E5M2.UNPACK_B R24, R24 ;  /* 0x00000018ff18723e */ /* 0x000fc600020004ff */
[----:B0-----:R-:W-:Y:S01]  /*8f00*/  IMAD.X R25, RZ, RZ, R39, P0 ;  /* 0x000000ffff197224 */ /* 0x001fe200000e0627 */
[----:B------:R-:W-:Y:S01]  /*8f10*/  ISETP.GE.AND P0, PT, R42, 0x81, PT ;  /* 0x000000812a00780c */ /* 0x000fe20003f06270 */
[----:B------:R-:W-:Y:S02]  /*8f20*/  HADD2.F32 R24, -RZ, R24.H0_H0 ;  /* 0x20000018ff187230 */ /* 0x000fe40000004100 */
[----:B--234-:R-:W-:Y:S01]  /*8f30*/  IMAD R34, R25, UR6, RZ ;  /* 0x0000000619227c24 */ /* 0x01cfe2000f8e02ff */
        /* <DEDUP_REMOVED lines=12> */
.L_x_169:
[----:B------:R-:W-:Y:S05]  /*9000*/  BSYNC B1 ;  /* 0x0000000000017941 */ /* 0x000fea0003800000 */
.L_x_168:
[----:B-----5:R-:W-:Y:S01]  /*9010*/  LOP3.LUT R32, R32, 0xff, RZ, 0xc0, !PT ;  /* 0x000000ff20207812 */ /* 0x020fe200078ec0ff */
[----:B------:R-:W-:Y:S01]  /*9020*/  BSSY B1, `(.L_x_170) ;  /* 0x000000b000017945 */ /* 0x000fe20003800000 */
[----:B------:R-:W-:Y:S02]  /*9030*/  ISETP.LT.OR P2, PT, R41, 0x2, !P0 ;  /* 0x000000022900780c */ /* 0x000fe40004741670 */
[----:B------:R-:W-:Y:S02]  /*9040*/  F2FP.F16.E5M2.UNPACK_B R32, R32 ;  /* 0x00000020ff20723e */ /* 0x000fe400020004ff */
[----:B0-----:R-:W-:-:S03]  /*9050*/  PRMT R26, RZ, 0x7610, R26 ;  /* 0x00007610ff1a7816 */ /* 0x001fc6000000001a */
[----:B------:R-:W-:-:S05]  /*9060*/  HADD2.F32 R32, -RZ, R32.H0_H0 ;  /* 0x20000020ff207230 */ /* 0x000fca0000004100 */
[----:B------:R-:W-:-:S04]  /*9070*/  FMUL R27, R32, UR21 ;  /* 0x00000015201b7c20 */ /* 0x000fc80008400000 */
[----:B------:R-:W-:-:S05]  /*9080*/  FFMA R27, R162, UR20, R27 ;  /* 0x00000014a21b7c23 */ /* 0x000fca000800001b */
[----:B------:R-:W-:-:S05]  /*9090*/  F2FP.SATFINITE.E5M2.F32.PACK_AB_MERGE_C R27, RZ, R27, RZ ;  /* 0x0000001bff1b723e */ /* 0x000fca00048060ff */
[----:B------:R0:W-:Y:S01]  /*90a0*/  @!P3 STG.E.U8 desc[UR14][R28.64], R27 ;  /* 0x0000001b1c00b986 */ /* 0x0001e2000c10110e */
[----:B------:R-:W-:Y:S05]  /*90b0*/  @P2 BRA `(.L_x_171) ;  /* 0x0000000000042947 */ /* 0x000fea0003800000 */
[----:B------:R3:W5:Y:S02]  /*90c0*/  LDG.E.U8 R26, desc[UR14][R24.64+0x1] ;  /* 0x0000010e181a7981 */ /* 0x000764000c1e1100 */
.L_x_171:
[----:B------:R-:W-:Y:S05]  /*90d0*/  BSYNC B1 ;  /* 0x0000000000017941 */ /* 0x000fea0003800000 */
.L_x_170:
[----:B-----5:R-:W-:Y:S01]  /*90e0*/  LOP3.LUT R26, R26, 0xff, RZ, 0xc0, !PT ;  /* 0x000000ff1a1a7812 */ /* 0x020fe200078ec0ff */
[----:B------:R-:W-:Y:S01]  /*90f0*/  BSSY B1, `(.L_x_172) ;  /* 0x0000013000017945 */ /* 0x000fe20003800000 */
[----:B------:R-:W-:Y:S02]  /*9100*/  IADD3 R43, P1, R43, 0x88, RZ ;  /* 0x000000882b2b7810 */ /* 0x000fe40007f3e0ff */
[----:B------:R-:W-:Y:S02]  /*9110*/  F2FP.F16.E5M2.UNPACK_B R26, R26 ;  /* 0x0000001aff1a723e */ /* 0x000fe400020004ff */
[----:B------:R-:W-:Y:S01]  /*9120*/  PRMT R32, RZ, 0x7610, R32 ;  /* 0x00007610ff207816 */ /* 0x000fe20000000020 */
[----:B------:R-:W-:Y:S01]  /*9130*/  IMAD.X R38, RZ, RZ, R39, P1 ;  /* 0x000000ffff267224 */ /* 0x000fe200008e0627 */
[----:B------:R-:W-:Y:S01]  /*9140*/  ISETP.GE.AND P1, PT, R42, 0x89, PT ;  /* 0x000000892a00780c */ /* 0x000fe20003f26270 */
[----:B------:R-:W-:Y:S02]  /*9150*/  HADD2.F32 R26, -RZ, R26.H0_H0 ;  /* 0x2000001aff1a7230 */ /* 0x000fe40000004100 */
[----:B------:R-:W-:Y:S01]  /*9160*/  IMAD R38, R38, UR6, RZ ;  /* 0x0000000626267c24 */ /* 0x000fe2000f8e02ff */
[----:B------:R-:W-:Y:S01]  /*9170*/  ISETP.LT.OR P5, PT, R41, 0x1, !P1 ;  /* 0x000000012900780c */ /* 0x000fe20004fa1670 */
[----:B------:R-:W-:-:S04]  /*9180*/  IMAD.WIDE.U32 R36, R43, UR6, R36 ;  /* 0x000000062b247c25 */ /* 0x000fc8000f8e0024 */
[----:B------:R-:W-:Y:S01]  /*9190*/  FMUL R26, R26, UR21 ;  /* 0x000000151a1a7c20 */ /* 0x000fe20008400000 */
[----:B------:R-:W-:-:S03]  /*91a0*/  IMAD R43, R43, UR7, R38 ;  /* 0x000000072b2b7c24 */ /* 0x000fc6000f8e0226 */
[----:B------:R-:W-:Y:S01]  /*91b0*/  FFMA R161, R161, UR20, R26 ;  /* 0x00000014a1a17c23 */ /* 0x000fe2000800001a */
[----:B------:R-:W-:-:S04]  /*91c0*/  IADD3 R26, P3, R36, UR10, RZ ;  /* 0x0000000a241a7c10 */ /* 0x000fc8000ff7e0ff */
[----:B------:R-:W-:Y:S02]  /*91d0*/  F2FP.SATFINITE.E5M2.F32.PACK_AB_MERGE_C R161, RZ, R161, RZ ;  /* 0x000000a1ffa1723e */ /* 0x000fe400048060ff */
[----:B0-----:R-:W-:-:S03]  /*91e0*/  IADD3.X R27, R37, UR11, R43, P3, !PT ;  /* 0x0000000b251b7c10 */ /* 0x001fc60009ffe42b */
[----:B------:R0:W-:Y:S01]  /*91f0*/  @!P2 STG.E.U8 desc[UR14][R28.64+0x1], R161 ;  /* 0x000001a11c00a986 */ /* 0x0001e2000c10110e */
[----:B------:R-:W-:Y:S05]  /*9200*/  @P5 BRA `(.L_x_173) ;  /* 0x0000000000045947 */ /* 0x000fea0003800000 */
[----:B------:R4:W5:Y:S02]  /*9210*/  LDG.E.U8 R32, desc[UR14][R26.64] ;  /* 0x0000000e1a207981 */ /* 0x000964000c1e1100 */
.L_x_173:
[----:B------:R-:W-:Y:S05]  /*9220*/  BSYNC B1 ;  /* 0x0000000000017941 */ /* 0x000fea0003800000 */
.L_x_172:
        /* <DEDUP_REMOVED lines=12> */
.L_x_175:
[----:B------:R-:W-:Y:S05]  /*92f0*/  BSYNC B1 ;  /* 0x0000000000017941 */ /* 0x000fea0003800000 */
.L_x_174:
        /* <DEDUP_REMOVED lines=12> */
.L_x_177:
[----:B------:R-:W-:Y:S05]  /*93c0*/  BSYNC B1 ;  /* 0x0000000000017941 */ /* 0x000fea0003800000 */
.L_x_176:
        /* <DEDUP_REMOVED lines=12> */
.L_x_179:
[----:B------:R-:W-:Y:S05]  /*9490*/  BSYNC B1 ;  /* 0x0000000000017941 */ /* 0x000fea0003800000 */
.L_x_178:
        /* <DEDUP_REMOVED lines=12> */
.L_x_181:
[----:B------:R-:W-:Y:S05]  /*9560*/  BSYNC B1 ;  /* 0x0000000000017941 */ /* 0x000fea0003800000 */
.L_x_180:
        /* <DEDUP_REMOVED lines=12> */
.L_x_183:
[----:B------:R-:W-:Y:S05]  /*9630*/  BSYNC B1 ;  /* 0x0000000000017941 */ /* 0x000fea0003800000 */
.L_x_182:
        /* <DEDUP_REMOVED lines=12> */
.L_x_185:
[----:B------:R-:W-:Y:S05]  /*9700*/  BSYNC B1 ;  /* 0x0000000000017941 */ /* 0x000fea0003800000 */
.L_x_184:
        /* <DEDUP_REMOVED lines=12> */
.L_x_187:
[----:B------:R-:W-:Y:S05]  /*97d0*/  BSYNC B1 ;  /* 0x0000000000017941 */ /* 0x000fea0003800000 */
.L_x_186:
        /* <DEDUP_REMOVED lines=12> */
.L_x_189:
[----:B------:R-:W-:Y:S05]  /*98a0*/  BSYNC B1 ;  /* 0x0000000000017941 */ /* 0x000fea0003800000 */
.L_x_188:
        /* <DEDUP_REMOVED lines=12> */
.L_x_191:
[----:B------:R-:W-:Y:S05]  /*9970*/  BSYNC B1 ;  /* 0x0000000000017941 */ /* 0x000fea0003800000 */
.L_x_190:
[----:B-----5:R-:W-:Y:S01]  /*9980*/  LOP3.LUT R32, R32, 0xff, RZ, 0xc0, !PT ;  /* 0x000000ff20207812 */ /* 0x020fe200078ec0ff */
[----:B------:R-:W-:Y:S01]  /*9990*/  BSSY B1, `(.L_x_192) ;  /* 0x000000b000017945 */ /* 0x000fe20003800000 */
[----:B------:R-:W-:Y:S02]  /*99a0*/  ISETP.LT.OR P3, PT, R41, 0x19, !P0 ;  /* 0x000000192900780c */ /* 0x000fe40004761670 */
[----:B------:R-:W-:-:S05]  /*99b0*/  F2FP.F16.E5M2.UNPACK_B R32, R32 ;  /* 0x00000020ff20723e */ /* 0x000fca00020004ff */
[----:B------:R-:W-:-:S05]  /*99c0*/  HADD2.F32 R32, -RZ, R32.H0_H0 ;  /* 0x20000020ff207230 */ /* 0x000fca0000004100 */
[----:B------:R-:W-:-:S04]  /*99d0*/  FMUL R32, R32, UR21 ;  /* 0x0000001520207c20 */ /* 0x000fc80008400000 */
[----:B------:R-:W-:Y:S01]  /*99e0*/  FFMA R32, R23, UR20, R32 ;  /* 0x0000001417207c23 */ /* 0x000fe20008000020 */
[----:B------:R-:W-:-:S04]  /*99f0*/  PRMT R23, RZ, 0x7610, R23 ;  /* 0x00007610ff177816 */ /* 0x000fc80000000017 */
[----:B0-----:R-:W-:-:S05]  /*9a00*/  F2FP.SATFINITE.E5M2.F32.PACK_AB_MERGE_C R33, RZ, R32, RZ ;  /* 0x00000020ff21723e */ /* 0x001fca00048060ff */
[----:B------:R0:W-:Y:S01]  /*9a10*/  @!P2 STG.E.U8 desc[UR14][R30.64+0x11], R33 ;  /* 0x000011211e00a986 */ /* 0x0001e2000c10110e */
[----:B------:R-:W-:Y:S05]  /*9a20*/  @P3 BRA `(.L_x_193) ;  /* 0x0000000000043947 */ /* 0x000fea0003800000 */
[----:B------:R0:W5:Y:S02]  /*9a30*/  LDG.E.U8 R23, desc[UR14][R24.64+0x18] ;  /* 0x0000180e18177981 */ /* 0x000164000c1e1100 */
.L_x_193:
[----:B------:R-:W-:Y:S05]  /*9a40*/  BSYNC B1 ;  /* 0x0000000000017941 */ /* 0x000fea0003800000 */
.L_x_192:
        /* <DEDUP_REMOVED lines=8> */
[----:B------:R-:W-:-:S05]  /*9ad0*/  F2FP.SATFINITE.E5M2.F32.PACK_AB_MERGE_C R23, RZ, R23, RZ ;  /* 0x00000017ff17723e */ /* 0x000fca00048060ff */
[----:B------:R0:W-:Y:S01]  /*9ae0*/  @!P3 STG.E.U8 desc[UR14][R28.64+0x18], R23 ;  /* 0x000018171c00b986 */ /* 0x0001e2000c10110e */
[----:B------:R-:W-:Y:S05]  /*9af0*/  @P2 BRA `(.L_x_195) ;  /* 0x0000000000042947 */ /* 0x000fea0003800000 */
[----:B------:R0:W5:Y:S02]  /*9b00*/  LDG.E.U8 R22, desc[UR14][R24.64+0x19] ;  /* 0x0000190e18167981 */ /* 0x000164000c1e1100 */
.L_x_195:
[----:B------:R-:W-:Y:S05]  /*9b10*/  BSYNC B1 ;  /* 0x0000000000017941 */ /* 0x000fea0003800000 */
.L_x_194:
        /* <DEDUP_REMOVED lines=12> */
.L_x_197:
[----:B------:R-:W-:Y:S05]  /*9be0*/  BSYNC B1 ;  /* 0x0000000000017941 */ /* 0x000fea0003800000 */
.L_x_196:
        /* <DEDUP_REMOVED lines=12> */
.L_x_199:
[----:B------:R-:W-:Y:S05]  /*9cb0*/  BSYNC B1 ;  /* 0x0000000000017941 */ /* 0x000fea0003800000 */
.L_x_198:
        /* <DEDUP_REMOVED lines=12> */
.L_x_201:
[----:B------:R-:W-:Y:S05]  /*9d80*/  BSYNC B1 ;  /* 0x0000000000017941 */ /* 0x000fea0003800000 */
.L_x_200:
        /* <DEDUP_REMOVED lines=12> */
.L_x_203:
[----:B------:R-:W-:Y:S05]  /*9e50*/  BSYNC B1 ;  /* 0x0000000000017941 */ /* 0x000fea0003800000 */
.L_x_202:
        /* <DEDUP_REMOVED lines=12> */
.L_x_205:
[----:B------:R-:W-:Y:S05]  /*9f20*/  BSYNC B1 ;  /* 0x0000000000017941 */ /* 0x000fea0003800000 */
.L_x_204:
        /* <DEDUP_REMOVED lines=12> */
.L_x_207:
[----:B------:R-:W-:Y:S05]  /*9ff0*/  BSYNC B1 ;  /* 0x0000000000017941 */ /* 0x000fea0003800000 */
.L_x_206:
        /* <DEDUP_REMOVED lines=12> */
.L_x_209:
[----:B------:R-:W-:Y:S05]  /*a0c0*/  BSYNC B1 ;  /* 0x0000000000017941 */ /* 0x000fea0003800000 */
.L_x_208:
        /* <DEDUP_REMOVED lines=12> */
.L_x_211:
[----:B------:R-:W-:Y:S05]  /*a190*/  BSYNC B1 ;  /* 0x0000000000017941 */ /* 0x000fea0003800000 */
.L_x_210:
        /* <DEDUP_REMOVED lines=12> */
.L_x_213:
[----:B------:R-:W-:Y:S05]  /*a260*/  BSYNC B1 ;  /* 0x0000000000017941 */ /* 0x000fea0003800000 */
.L_x_212:
        /* <DEDUP_REMOVED lines=12> */
.L_x_215:
[----:B------:R-:W-:Y:S05]  /*a330*/  BSYNC B1 ;  /* 0x0000000000017941 */ /* 0x000fea0003800000 */
.L_x_214:
        /* <DEDUP_REMOVED lines=12> */
.L_x_217:
[----:B------:R-:W-:Y:S05]  /*a400*/  BSYNC B1 ;  /* 0x0000000000017941 */ /* 0x000fea0003800000 */
.L_x_216:
        /* <DEDUP_REMOVED lines=12> */
.L_x_219:
[----:B------:R-:W-:Y:S05]  /*a4d0*/  BSYNC B1 ;  /* 0x0000000000017941 */ /* 0x000fea0003800000 */
.L_x_218:
        /* <DEDUP_REMOVED lines=12> */
.L_x_221:
[----:B------:R-:W-:Y:S05]  /*a5a0*/  BSYNC B1 ;  /* 0x0000000000017941 */ /* 0x000fea0003800000 */
.L_x_220:
        /* <DEDUP_REMOVED lines=12> */
.L_x_223:
[----:B------:R-:W-:Y:S05]  /*a670*/  BSYNC B1 ;  /* 0x0000000000017941 */ /* 0x000fea0003800000 */
.L_x_222:
        /* <DEDUP_REMOVED lines=12> */
.L_x_225:
[----:B------:R-:W-:Y:S05]  /*a740*/  BSYNC B1 ;  /* 0x0000000000017941 */ /* 0x000fea0003800000 */
.L_x_224:
        /* <DEDUP_REMOVED lines=12> */
.L_x_227:
[----:B------:R-:W-:Y:S05]  /*a810*/  BSYNC B1 ;  /* 0x0000000000017941 */ /* 0x000fea0003800000 */
.L_x_226:
        /* <DEDUP_REMOVED lines=12> */
.L_x_229:
[----:B------:R-:W-:Y:S05]  /*a8e0*/  BSYNC B1 ;  /* 0x0000000000017941 */ /* 0x000fea0003800000 */
.L_x_228:
        /* <DEDUP_REMOVED lines=12> */
.L_x_231:
[----:B------:R-:W-:Y:S05]  /*a9b0*/  BSYNC B1 ;  /* 0x0000000000017941 */ /* 0x000fea0003800000 */
.L_x_230:
        /* <DEDUP_REMOVED lines=12> */
.L_x_233:
[----:B------:R-:W-:Y:S05]  /*aa80*/  BSYNC B1 ;  /* 0x0000000000017941 */ /* 0x000fea0003800000 */
.L_x_232:
        /* <DEDUP_REMOVED lines=12> */
.L_x_235:
[----:B------:R-:W-:Y:S05]  /*ab50*/  BSYNC B1 ;  /* 0x0000000000017941 */ /* 0x000fea0003800000 */
.L_x_234:
[----:B-----5:R-:W-:Y:S01]  /*ab60*/  LOP3.LUT R2, R2, 0xff, RZ, 0xc0, !PT ;  /* 0x000000ff02027812 */ /* 0x020fe200078ec0ff */
[----:B------:R-:W-:Y:S01]  /*ab70*/  BSSY B1, `(.L_x_236) ;  /* 0x000000b000017945 */ /* 0x000fe20003800000 */
[----:B------:R-:W-:Y:S02]  /*ab80*/  ISETP.LT.OR P3, PT, R41, 0x41, !P1 ;  /* 0x000000412900780c */ /* 0x000fe40004f61670 */
[----:B------:R-:W-:-:S05]  /*ab90*/  F2FP.F16.E5M2.UNPACK_B R2, R2 ;  /* 0x00000002ff02723e */ /* 0x000fca00020004ff */
[----:B------:R-:W-:-:S05]  /*aba0*/  HADD2.F32 R2, -RZ, R2.H0_H0 ;  /* 0x20000002ff027230 */ /* 0x000fca0000004100 */
[----:B0-----:R-:W-:-:S04]  /*abb0*/  FMUL R3, R2, UR21 ;  /* 0x0000001502037c20 */ /* 0x001fc80008400000 */
[----:B------:R-:W-:Y:S01]  /*abc0*/  FFMA R3, R0, UR20, R3 ;  /* 0x0000001400037c23 */ /* 0x000fe20008000003 */
[----:B------:R-:W-:-:S04]  /*abd0*/  PRMT R0, RZ, 0x7610, R0 ;  /* 0x00007610ff007816 */ /* 0x000fc80000000000 */
[----:B------:R-:W-:-:S05]  /*abe0*/  F2FP.SATFINITE.E5M2.F32.PACK_AB_MERGE_C R3, RZ, R3, RZ ;  /* 0x00000003ff03723e */ /* 0x000fca00048060ff */
[----:B------:R0:W-:Y:S01]  /*abf0*/  @!P2 STG.E.U8 desc[UR14][R28.64+0x41], R3 ;  /* 0x000041031c00a986 */ /* 0x0001e2000c10110e */
[----:B------:R-:W-:Y:S05]  /*ac00*/  @P3 BRA `(.L_x_237) ;  /* 0x0000000000043947 */ /* 0x000fea0003800000 */
[----:B------:R0:W5:Y:S02]  /*ac10*/  LDG.E.U8 R0, desc[UR14][R26.64+0x40] ;  /* 0x0000400e1a007981 */ /* 0x000164000c1e1100 */
.L_x_237:
[----:B------:R-:W-:Y:S05]  /*ac20*/  BSYNC B1 ;  /* 0x0000000000017941 */ /* 0x000fea0003800000 */
.L_x_236:
[----:B------:R-:W2:Y:S01]  /*ac30*/  LDL.LU R2, [R1] ;  /* 0x0000000001027983 */ /* 0x000ea20000300800 */
[----:B-----5:R-:W-:Y:S01]  /*ac40*/  LOP3.LUT R0, R0, 0xff, RZ, 0xc0, !PT ;  /* 0x000000ff00007812 */ /* 0x020fe200078ec0ff */
[----:B------:R-:W-:Y:S01]  /*ac50*/  BSSY B1, `(.L_x_238) ;  /* 0x000000b000017945 */ /* 0x000fe20003800000 */
[----:B------:R-:W-:Y:S02]  /*ac60*/  ISETP.LT.OR P2, PT, R41, 0x42, !P1 ;  /* 0x000000422900780c */ /* 0x000fe40004f41670 */
[----:B------:R-:W-:-:S05]  /*ac70*/  F2FP.F16.E5M2.UNPACK_B R0, R0 ;  /* 0x00000000ff00723e */ /* 0x000fca00020004ff */
[----:B------:R-:W-:-:S05]  /*ac80*/  HADD2.F32 R0, -RZ, R0.H0_H0 ;  /* 0x20000000ff007230 */ /* 0x000fca0000004100 */
[----:B------:R-:W-:-:S04]  /*ac90*/  FMUL R0, R0, UR21 ;  /* 0x0000001500007c20 */ /* 0x000fc80008400000 */
[----:B--2---:R-:W-:-:S05]  /*aca0*/  FFMA R0, R2, UR20, R0 ;  /* 0x0000001402007c23 */ /* 0x004fca0008000000 */
[----:B0-----:R-:W-:Y:S02]  /*acb0*/  F2FP.SATFINITE.E5M2.F32.PACK_AB_MERGE_C R3, RZ, R0, RZ ;  /* 0x00000000ff03723e */ /* 0x001fe400048060ff */
[----:B------:R-:W-:-:S03]  /*acc0*/  PRMT R0, RZ, 0x7610, R0 ;  /* 0x00007610ff007816 */ /* 0x000fc60000000000 */
[----:B------:R0:W-:Y:S01]  /*acd0*/  @!P3 STG.E.U8 desc[UR14][R30.64+0x40], R3 ;  /* 0x000040031e00b986 */ /* 0x0001e2000c10110e */
[----:B------:R-:W-:Y:S05]  /*ace0*/  @P2 BRA `(.L_x_239) ;  /* 0x0000000000042947 */ /* 0x000fea0003800000 */
[----:B------:R2:W5:Y:S02]  /*acf0*/  LDG.E.U8 R0, desc[UR14][R26.64+0x41] ;  /* 0x0000410e1a007981 */ /* 0x000564000c1e1100 */
.L_x_239:
[----:B------:R-:W-:Y:S05]  /*ad00*/  BSYNC B1 ;  /* 0x0000000000017941 */ /* 0x000fea0003800000 */
.L_x_238:
[----:B------:R-:W3:Y:S01]  /*ad10*/  LDL.LU R2, [R1+0x4] ;  /* 0x0000040001027983 */ /* 0x000ee20000300800 */
[----:B-----5:R-:W-:Y:S01]  /*ad20*/  LOP3.LUT R0, R0, 0xff, RZ, 0xc0, !PT ;  /* 0x000000ff00007812 */ /* 0x020fe200078ec0ff */
[----:B------:R-:W-:Y:S01]  /*ad30*/  BSSY B1, `(.L_x_240) ;  /* 0x000000b000017945 */ /* 0x000fe20003800000 */
[----:B------:R-:W-:Y:S02]  /*ad40*/  ISETP.LT.OR P3, PT, R41, 0x49, !P0 ;  /* 0x000000492900780c */ /* 0x000fe40004761670 */
[----:B------:R-:W-:-:S05]  /*ad50*/  F2FP.F16.E5M2.UNPACK_B R0, R0 ;  /* 0x00000000ff00723e */ /* 0x000fca00020004ff */
[----:B------:R-:W-:-:S05]  /*ad60*/  HADD2.F32 R0, -RZ, R0.H0_H0 ;  /* 0x20000000ff007230 */ /* 0x000fca0000004100 */
[----:B------:R-:W-:-:S04]  /*ad70*/  FMUL R0, R0, UR21 ;  /* 0x0000001500007c20 */ /* 0x000fc80008400000 */
[----:B---3--:R-:W-:-:S05]  /*ad80*/  FFMA R0, R2, UR20, R0 ;  /* 0x0000001402007c23 */ /* 0x008fca0008000000 */
[----:B0-----:R-:W-:Y:S02]  /*ad90*/  F2FP.SATFINITE.E5M2.F32.PACK_AB_MERGE_C R3, RZ, R0, RZ ;  /* 0x00000000ff03723e */ /* 0x001fe400048060ff */
[----:B------:R-:W-:-:S03]  /*ada0*/  PRMT R0, RZ, 0x7610, R0 ;  /* 0x00007610ff007816 */ /* 0x000fc60000000000 */
[----:B------:R0:W-:Y:S01]  /*adb0*/  @!P2 STG.E.U8 desc[UR14][R30.64+0x41], R3 ;  /* 0x000041031e00a986 */ /* 0x0001e2000c10110e */
[----:B------:R-:W-:Y:S05]  /*adc0*/  @P3 BRA `(.L_x_241) ;  /* 0x0000000000043947 */ /* 0x000fea0003800000 */
[----:B------:R3:W5:Y:S02]  /*add0*/  LDG.E.U8 R0, desc[UR14][R24.64+0x48] ;  /* 0x0000480e18007981 */ /* 0x000764000c1e1100 */
.L_x_241:
[----:B------:R-:W-:Y:S05]  /*ade0*/  BSYNC B1 ;  /* 0x0000000000017941 */ /* 0x000fea0003800000 */
.L_x_240:
[----:B------:R-:W2:Y:S01]  /*adf0*/  LDL.LU R2, [R1+0x8] ;  /* 0x0000080001027983 */ /* 0x000ea20000300800 */
        /* <DEDUP_REMOVED lines=12> */
.L_x_243:
[----:B------:R-:W-:Y:S05]  /*aec0*/  BSYNC B1 ;  /* 0x0000000000017941 */ /* 0x000fea0003800000 */
.L_x_242:
        /* <DEDUP_REMOVED lines=13> */
.L_x_245:
[----:B------:R-:W-:Y:S05]  /*afa0*/  BSYNC B1 ;  /* 0x0000000000017941 */ /* 0x000fea0003800000 */
.L_x_244:
        /* <DEDUP_REMOVED lines=13> */
.L_x_247:
[----:B------:R-:W-:Y:S05]  /*b080*/  BSYNC B1 ;  /* 0x0000000000017941 */ /* 0x000fea0003800000 */
.L_x_246:
        /* <DEDUP_REMOVED lines=13> */
.L_x_249:
[----:B------:R-:W-:Y:S05]  /*b160*/  BSYNC B1 ;  /* 0x0000000000017941 */ /* 0x000fea0003800000 */
.L_x_248:
        /* <DEDUP_REMOVED lines=13> */
.L_x_251:
[----:B------:R-:W-:Y:S05]  /*b240*/  BSYNC B1 ;  /* 0x0000000000017941 */ /* 0x000fea0003800000 */
.L_x_250:
        /* <DEDUP_REMOVED lines=13> */
.L_x_253:
[----:B------:R-:W-:Y:S05]  /*b320*/  BSYNC B1 ;  /* 0x0000000000017941 */ /* 0x000fea0003800000 */
.L_x_252:
        /* <DEDUP_REMOVED lines=13> */
.L_x_255:
[----:B------:R-:W-:Y:S05]  /*b400*/  BSYNC B1 ;  /* 0x0000000000017941 */ /* 0x000fea0003800000 */
.L_x_254:
        /* <DEDUP_REMOVED lines=13> */
.L_x_257:
[----:B------:R-:W-:Y:S05]  /*b4e0*/  BSYNC B1 ;  /* 0x0000000000017941 */ /* 0x000fea0003800000 */
.L_x_256:
        /* <DEDUP_REMOVED lines=13> */
.L_x_259:
[----:B------:R-:W-:Y:S05]  /*b5c0*/  BSYNC B1 ;  /* 0x0000000000017941 */ /* 0x000fea0003800000 */
.L_x_258:
        /* <DEDUP_REMOVED lines=13> */
.L_x_261:
[----:B------:R-:W-:Y:S05]  /*b6a0*/  BSYNC B1 ;  /* 0x0000000000017941 */ /* 0x000fea0003800000 */
.L_x_260:
        /* <DEDUP_REMOVED lines=13> */
.L_x_263:
[----:B------:R-:W-:Y:S05]  /*b780*/  BSYNC B1 ;  /* 0x0000000000017941 */ /* 0x000fea0003800000 */
.L_x_262:
        /* <DEDUP_REMOVED lines=13> */
.L_x_265:
[----:B------:R-:W-:Y:S05]  /*b860*/  BSYNC B1 ;  /* 0x0000000000017941 */ /* 0x000fea0003800000 */
.L_x_264:
        /* <DEDUP_REMOVED lines=13> */
.L_x_267:
[----:B------:R-:W-:Y:S05]  /*b940*/  BSYNC B1 ;  /* 0x0000000000017941 */ /* 0x000fea0003800000 */
.L_x_266:
        /* <DEDUP_REMOVED lines=13> */
.L_x_269:
[----:B------:R-:W-:Y:S05]  /*ba20*/  BSYNC B1 ;  /* 0x0000000000017941 */ /* 0x000fea0003800000 */
.L_x_268:
        /* <DEDUP_REMOVED lines=13> */
.L_x_271:
[----:B------:R-:W-:Y:S05]  /*bb00*/  BSYNC B1 ;  /* 0x0000000000017941 */ /* 0x000fea0003800000 */
.L_x_270:
        /* <DEDUP_REMOVED lines=13> */
.L_x_273:
[----:B------:R-:W-:Y:S05]  /*bbe0*/  BSYNC B1 ;  /* 0x0000000000017941 */ /* 0x000fea0003800000 */
.L_x_272:
        /* <DEDUP_REMOVED lines=13> */
.L_x_275:
[----:B------:R-:W-:Y:S05]  /*bcc0*/  BSYNC B1 ;  /* 0x0000000000017941 */ /* 0x000fea0003800000 */
.L_x_274:
        /* <DEDUP_REMOVED lines=13> */
.L_x_277:
[----:B------:R-:W-:Y:S05]  /*bda0*/  BSYNC B1 ;  /* 0x0000000000017941 */ /* 0x000fea0003800000 */
.L_x_276:
        /* <DEDUP_REMOVED lines=13> */
.L_x_279:
[----:B------:R-:W-:Y:S05]  /*be80*/  BSYNC B1 ;  /* 0x0000000000017941 */ /* 0x000fea0003800000 */
.L_x_278:
        /* <DEDUP_REMOVED lines=13> */
.L_x_281:
[----:B------:R-:W-:Y:S05]  /*bf60*/  BSYNC B1 ;  /* 0x0000000000017941 */ /* 0x000fea0003800000 */
.L_x_280:
        /* <DEDUP_REMOVED lines=13> */
.L_x_283:
[----:B------:R-:W-:Y:S05]  /*c040*/  BSYNC B1 ;  /* 0x0000000000017941 */ /* 0x000fea0003800000 */
.L_x_282:
        /* <DEDUP_REMOVED lines=13> */
.L_x_285:
[----:B------:R-:W-:Y:S05]  /*c120*/  BSYNC B1 ;  /* 0x0000000000017941 */ /* 0x000fea0003800000 */
.L_x_284:
        /* <DEDUP_REMOVED lines=13> */
.L_x_287:
[----:B------:R-:W-:Y:S05]  /*c200*/  BSYNC B1 ;  /* 0x0000000000017941 */ /* 0x000fea0003800000 */
.L_x_286:
        /* <DEDUP_REMOVED lines=13> */
.L_x_289:
[----:B------:R-:W-:Y:S05]  /*c2e0*/  BSYNC B1 ;  /* 0x0000000000017941 */ /* 0x000fea0003800000 */
.L_x_288:
        /* <DEDUP_REMOVED lines=13> */
.L_x_291:
[----:B------:R-:W-:Y:S05]  /*c3c0*/  BSYNC B1 ;  /* 0x0000000000017941 */ /* 0x000fea0003800000 */
.L_x_290:
        /* <DEDUP_REMOVED lines=13> */
.L_x_293:
[----:B------:R-:W-:Y:S05]  /*c4a0*/  BSYNC B1 ;  /* 0x0000000000017941 */ /* 0x000fea0003800000 */
.L_x_292:
        /* <DEDUP_REMOVED lines=13> */
.L_x_295:
[----:B------:R-:W-:Y:S05]  /*c580*/  BSYNC B1 ;  /* 0x0000000000017941 */ /* 0x000fea0003800000 */
.L_x_294:
[----:B------:R-:W-:Y:S05]  /*c590*/  @P1 BRA `(.L_x_296) ;  /* 0x0000002000ac1947 */ /* 0x000fea0003800000 */
[----:B------:R-:W2:Y:S01]  /*c5a0*/  LDL.LU R2, [R1+0x74] ;  /* 0x0000740001027983 */ /* 0x000ea20000300800 */
[----:B-----5:R-:W-:-:S04]  /*c5b0*/  LOP3.LUT R0, R0, 0xff, RZ, 0xc0, !PT ;  /* 0x000000ff00007812 */ /* 0x020fc800078ec0ff */
[----:B------:R-:W-:-:S05]  /*c5c0*/  F2FP.F16.E5M2.UNPACK_B R0, R0 ;  /* 0x00000000ff00723e */ /* 0x000fca00020004ff */
[----:B------:R-:W-:-:S05]  /*c5d0*/  HADD2.F32 R0, -RZ, R0.H0_H0 ;  /* 0x20000000ff007230 */ /* 0x000fca0000004100 */
[----:B------:R-:W-:-:S04]  /*c5e0*/  FMUL R0, R0, UR21 ;  /* 0x0000001500007c20 */ /* 0x000fc80008400000 */
[----:B--2---:R-:W-:-:S05]  /*c5f0*/  FFMA R0, R2, UR20, R0 ;  /* 0x0000001402007c23 */ /* 0x004fca0008000000 */
[----:B0-----:R-:W-:-:S05]  /*c600*/  F2FP.SATFINITE.E5M2.F32.PACK_AB_MERGE_C R3, RZ, R0, RZ ;  /* 0x00000000ff03723e */ /* 0x001fca00048060ff */
[----:B------:R0:W-:Y:S01]  /*c610*/  STG.E.U8 desc[UR14][R30.64+0x79], R3 ;  /* 0x000079031e007986 */ /* 0x0001e2000c10110e */
[----:B------:R-:W-:Y:S05]  /*c620*/  BRA `(.L_x_296) ;  /* 0x0000002000887947 */ /* 0x000fea0003800000 */
.L_x_39:
[C---:B------:R-:W-:Y:S01]  /*c630*/  ISETP.GE.AND P3, PT, R42.reuse, 0x1, PT ;  /* 0x000000012a00780c */ /* 0x040fe20003f66270 */
[----:B------:R-:W2:Y:S01]  /*c640*/  LDL.LU R227, [R1+0x10] ;  /* 0x0000100001e37983 */ /* 0x000ea20000300800 */
[----:B------:R-:W-:Y:S01]  /*c650*/  ISETP.GE.AND P2, PT, R42, 0x9, PT ;  /* 0x000000092a00780c */ /* 0x000fe20003f46270 */
[----:B------:R-:W-:Y:S01]  /*c660*/  FMUL R225, R225, UR20 ;  /* 0x00000014e1e17c20 */ /* 0x000fe20008400000 */
[C---:B------:R-:W-:Y:S01]  /*c670*/  ISETP.LT.OR P0, PT, R41.reuse, 0x1, !P3 ;  /* 0x000000012900780c */ /* 0x040fe20005f01670 */
[----:B------:R-:W-:Y:S01]  /*c680*/  FMUL R226, R226, UR20 ;  /* 0x00000014e2e27c20 */ /* 0x000fe20008400000 */
[----:B------:R-:W-:Y:S01]  /*c690*/  ISETP.LT.OR P1, PT, R41, 0x2, !P3 ;  /* 0x000000022900780c */ /* 0x000fe20005f21670 */
[----:B------:R-:W-:Y:S01]  /*c6a0*/  FMUL R223, R223, UR20 ;  /* 0x00000014dfdf7c20 */ /* 0x000fe20008400000 */
[----:B------:R-:W-:Y:S01]  /*c6b0*/  ISETP.LT.OR P6, PT, R41, 0x2, !P2 ;  /* 0x000000022900780c */ /* 0x000fe200057c1670 */
[----:B------:R-:W-:Y:S01]  /*c6c0*/  FMUL R224, R224, UR20 ;  /* 0x00000014e0e07c20 */ /* 0x000fe20008400000 */
[----:B------:R-:W-:-:S02]  /*c6d0*/  F2FP.SATFINITE.E5M2.F32.PACK_AB_MERGE_C R33, RZ, R226, RZ ;  /* 0x000000e2ff21723e */ /* 0x000fc400048060ff */
[----:B------:R-:W-:Y:S01]  /*c6e0*/  F2FP.SATFINITE.E5M2.F32.PACK_AB_MERGE_C R225, RZ, R225, RZ ;  /* 0x000000e1ffe1723e */ /* 0x000fe200048060ff */
[----:B------:R-:W-:Y:S01]  /*c6f0*/  FMUL R222, R222, UR20 ;  /* 0x00000014dede7c20 */ /* 0x000fe20008400000 */
[----:B------:R-:W-:Y:S01]  /*c700*/  ISETP.LT.OR P5, PT, R41, 0x1, !P2 ;  /* 0x000000012900780c */ /* 0x000fe200057a1670 */
[----:B------:R-:W-:Y:S01]  /*c710*/  FMUL R221, R221, UR20 ;  /* 0x00000014dddd7c20 */ /* 0x000fe20008400000 */
[----:B------:R-:W-:Y:S01]  /*c720*/  F2FP.SATFINITE.E5M2.F32.PACK_AB_MERGE_C R223, RZ, R223, RZ ;  /* 0x000000dfffdf723e */ /* 0x000fe200048060ff */
[----:B------:R0:W-:Y:S01]  /*c730*/  @!P0 STG.E.U8 desc[UR14][R24.64], R33 ;  /* 0x0000002118008986 */ /* 0x0001e2000c10110e */
[----:B------:R-:W-:-:S03]  /*c740*/  ISETP.LT.OR P0, PT, R41, 0x9, !P3 ;  /* 0x000000092900780c */ /* 0x000fc60005f01670 */
[----:B------:R-:W-:Y:S01]  /*c750*/  @!P1 STG.E.U8 desc[UR14][R24.64+0x1], R225 ;  /* 0x000001e118009986 */ /* 0x000fe2000c10110e */
[----:B------:R-:W-:-:S03]  /*c760*/  ISETP.LT.OR P1, PT, R41, 0xa, !P3 ;  /* 0x0000000a2900780c */ /* 0x000fc60005f21670 */
[----:B------:R-:W-:Y:S01]  /*c770*/  @!P6 STG.E.U8 desc[UR14][R26.64+0x1], R223 ;  /* 0x000001df1a00e986 */ /* 0x000fe2000c10110e */
[----:B------:R-:W-:Y:S01]  /*c780*/  ISETP.LT.OR P6, PT, R41, 0xa, !P2 ;  /* 0x0000000a2900780c */ /* 0x000fe200057c1670 */
[----:B------:R-:W-:Y:S01]  /*c790*/  FMUL R219, R219, UR20 ;  /* 0x00000014dbdb7c20 */ /* 0x000fe20008400000 */
[----:B------:R-:W-:Y:S01]  /*c7a0*/  F2FP.SATFINITE.E5M2.F32.PACK_AB_MERGE_C R35, RZ, R224, RZ ;  /* 0x000000e0ff23723e */ /* 0x000fe200048060ff */
[----:B------:R-:W-:Y:S01]  /*c7b0*/  FMUL R220, R220, UR20 ;  /* 0x00000014dcdc7c20 */ /* 0x000fe20008400000 */
[----:B0-----:R-:W-:Y:S01]  /*c7c0*/  F2FP.SATFINITE.E5M2.F32.PACK_AB_MERGE_C R33, RZ, R222, RZ ;  /* 0x000000deff21723e */ /* 0x001fe200048060ff */
[----:B------:R-:W-:Y:S01]  /*c7d0*/  FMUL R218, R218, UR20 ;  /* 0x00000014dada7c20 */ /* 0x000fe20008400000 */
[----:B------:R-:W-:Y:S01]  /*c7e0*/  F2FP.SATFINITE.E5M2.F32.PACK_AB_MERGE_C R221, RZ, R221, RZ ;  /* 0x000000ddffdd723e */ /* 0x000fe200048060ff */
[----:B------:R0:W-:Y:S01]  /*c7f0*/  @!P5 STG.E.U8 desc[UR14][R26.64], R35 ;  /* 0x000000231a00d986 */ /* 0x0001e2000c10110e */
[C---:B------:R-:W-:Y:S02]  /*c800*/  ISETP.LT.OR P5, PT, R41.reuse, 0x9, !P2 ;  /* 0x000000092900780c */ /* 0x040fe400057a1670 */
        /* <DEDUP_REMOVED lines=8> */
[----:B0-----:R-:W-:Y:S01]  /*c890*/  F2FP.SATFINITE.E5M2.F32.PACK_AB_MERGE_C R35, RZ, R220, RZ ;  /* 0x000000dcff23723e */ /* 0x001fe200048060ff */
[----:B------:R-:W-:Y:S01]  /*c8a0*/  FMUL R215, R215, UR20 ;  /* 0x00000014d7d77c20 */ /* 0x000fe20008400000 */
[----:B------:R-:W4:Y:S01]  /*c8b0*/  LDL.LU R226, [R1+0xc] ;  /* 0x00000c0001e27983 */ /* 0x000f220000300800 */
[----:B---3--:R-:W-:Y:S02]  /*c8c0*/  F2FP.SATFINITE.E5M2.F32.PACK_AB_MERGE_C R33, RZ, R218, RZ ;  /* 0x000000daff21723e */ /* 0x008fe400048060ff */
[----:B------:R-:W-:Y:S01]  /*c8d0*/  F2FP.SATFINITE.E5M2.F32.PACK_AB_MERGE_C R217, RZ, R217, RZ ;  /* 0x000000d9ffd9723e */ /* 0x000fe200048060ff */
[----:B------:R0:W-:Y:S01]  /*c8e0*/  @!P5 STG.E.U8 desc[UR14][R26.64+0x8], R35 ;  /* 0x000008231a00d986 */ /* 0x0001e2000c10110e */
[----:B------:R-:W-:-:S02]  /*c8f0*/  ISETP.LT.OR P5, PT, R41, 0x11, !P2 ;  /* 0x000000112900780c */ /* 0x000fc400057a1670 */
[----:B------:R-:W-:Y:S01]  /*c900*/  F2FP.SATFINITE.E5M2.F32.PACK_AB_MERGE_C R215, RZ, R215, RZ ;  /* 0x000000d7ffd7723e */ /* 0x000fe200048060ff */
[----:B------:R-:W3:Y:S01]  /*c910*/  LDL.LU R224, [R1+0x8] ;  /* 0x0000080001e07983 */ /* 0x000ee20000300800 */
[----:B------:R-:W-:-:S03]  /*c920*/  FMUL R216, R216, UR20 ;  /* 0x00000014d8d87c20 */ /* 0x000fc60008400000 */
[----:B------:R-:W4:Y:S04]  /*c930*/  LDL.LU R225, [R1+0x4] ;  /* 0x0000040001e17983 */ /* 0x000f280000300800 */
[----:B------:R-:W3:Y:S01]  /*c940*/  LDL.LU R223, [R1] ;  /* 0x0000000001df7983 */ /* 0x000ee20000300800 */
[----:B0-----:R-:W-:Y:S01]  /*c950*/  F2FP.SATFINITE.E5M2.F32.PACK_AB_MERGE_C R35, RZ, R216, RZ ;  /* 0x000000d8ff23723e */ /* 0x001fe200048060ff */
[----:B------:R-:W-:Y:S01]  /*c960*/  FMUL R214, R214, UR20 ;  /* 0x00000014d6d67c20 */ /* 0x000fe20008400000 */
[----:B------:R-:W-:Y:S01]  /*c970*/  FMUL R213, R213, UR20 ;  /* 0x00000014d5d57c20 */ /* 0x000fe20008400000 */
[----:B------:R0:W-:Y:S01]  /*c980*/  @!P0 STG.E.U8 desc[UR14][R24.64+0x10], R33 ;  /* 0x0000102118008986 */ /* 0x0001e2000c10110e */
[----:B------:R-:W-:Y:S01]  /*c990*/  ISETP.LT.OR P0, PT, R41, 0x19, !P3 ;  /* 0x000000192900780c */ /* 0x000fe20005f01670 */
[----:B------:R-:W-:Y:S01]  /*c9a0*/  FMUL R211, R211, UR20 ;  /* 0x00000014d3d37c20 */ /* 0x000fe20008400000 */
[----:B------:R-:W-:Y:S01]  /*c9b0*/  FMUL R212, R212, UR20 ;  /* 0x00000014d4d47c20 */ /* 0x000fe20008400000 */
[----:B------:R-:W-:Y:S01]  /*c9c0*/  @!P1 STG.E.U8 desc[UR14][R24.64+0x11], R217 ;  /* 0x000011d918009986 */ /* 0x000fe2000c10110e */
[C---:B------:R-:W-:Y:S01]  /*c9d0*/  ISETP.LT.OR P1, PT, R41.reuse, 0x1a, !P3 ;  /* 0x0000001a2900780c */ /* 0x040fe20005f21670 */
[----:B------:R-:W-:Y:S01]  /*c9e0*/  FMUL R210, R210, UR20 ;  /* 0x00000014d2d27c20 */ /* 0x000fe20008400000 */
[----:B------:R-:W-:Y:S01]  /*c9f0*/  F2FP.SATFINITE.E5M2.F32.PACK_AB_MERGE_C R213, RZ, R213, RZ ;  /* 0x000000d5ffd5723e */ /* 0x000fe200048060ff */
[----:B------:R-:W-:Y:S01]  /*ca00*/  @!P6 STG.E.U8 desc[UR14][R26.64+0x11], R215 ;  /* 0x000011d71a00e986 */ /* 0x000fe2000c10110e */
[----:B------:R-:W-:Y:S01]  /*ca10*/  ISETP.LT.OR P6, PT, R41, 0x1a, !P2 ;  /* 0x0000001a2900780c */ /* 0x000fe200057c1670 */
[----:B------:R-:W-:Y:S01]  /*ca20*/  FMUL R209, R209, UR20 ;  /* 0x00000014d1d17c20 */ /* 0x000fe20008400000 */
[----:B------:R-:W-:Y:S01]  /*ca30*/  F2FP.SATFINITE.E5M2.F32.PACK_AB_MERGE_C R211, RZ, R211, RZ ;  /* 0x000000d3ffd3723e */ /* 0x000fe200048060ff */
[----:B------:R1:W-:Y:S01]  /*ca40*/  @!P5 STG.E.U8 desc[UR14][R26.64+0x10], R35 ;  /* 0x000010231a00d986 */ /* 0x0003e2000c10110e */
[----:B0-----:R-:W-:Y:S01]  /*ca50*/  F2FP.SATFINITE.E5M2.F32.PACK_AB_MERGE_C R33, RZ, R214, RZ ;  /* 0x000000d6ff21723e */ /* 0x001fe200048060ff */
[----:B------:R-:W-:Y:S01]  /*ca60*/  FMUL R207, R207, UR20 ;  /* 0x00000014cfcf7c20 */ /* 0x000fe20008400000 */
[C---:B------:R-:W-:Y:S01]  /*ca70*/  ISETP.LT.OR P5, PT, R41.reuse, 0x19, !P2 ;  /* 0x000000192900780c */ /* 0x040fe200057a1670 */
[----:B------:R-:W-:Y:S01]  /*ca80*/  FMUL R208, R208, UR20 ;  /* 0x00000014d0d07c20 */ /* 0x000fe20008400000 */
[----:B------:R-:W-:Y:S01]  /*ca90*/  F2FP.SATFINITE.E5M2.F32.PACK_AB_MERGE_C R209, RZ, R209, RZ ;  /* 0x000000d1ffd1723e */ /* 0x000fe200048060ff */
[----:B------:R0:W-:Y:S01]  /*caa0*/  @!P0 STG.E.U8 desc[UR14][R24.64+0x18], R33 ;  /* 0x0000182118008986 */ /* 0x0001e2000c10110e */
[C---:B------:R-:W-:Y:S01]  /*cab0*/  ISETP.LT.OR P0, PT, R41.reuse, 0x21, !P3 ;  /* 0x000000212900780c */ /* 0x040fe20005f01670 */
[----:B------:R-:W-:Y:S01]  /*cac0*/  FMUL R206, R206, UR20 ;  /* 0x00000014cece7c20 */ /* 0x000fe20008400000 */
[----:B------:R-:W-:Y:S01]  /*cad0*/  F2FP.SATFINITE.E5M2.F32.PACK_AB_MERGE_C R207, RZ, R207, RZ ;  /* 0x000000cfffcf723e */ /* 0x000fe200048060ff */
[----:B------:R-:W-:Y:S01]  /*cae0*/  @!P1 STG.E.U8 desc[UR14][R24.64+0x19], R213 ;  /* 0x000019d518009986 */ /* 0x000fe2000c10110e */
[----:B------:R-:W-:Y:S01]  /*caf0*/  ISETP.LT.OR P1, PT, R41, 0x22, !P3 ;  /* 0x000000222900780c */ /* 0x000fe20005f21670 */
[----:B------:R-:W-:Y:S01]  /*cb00*/  FMUL R205, R205, UR20 ;  /* 0x00000014cdcd7c20 */ /* 0x000fe20008400000 */
[----:B-1----:R-:W-:Y:S01]  /*cb10*/  F2FP.SATFINITE.E5M2.F32.PACK_AB_MERGE_C R35, RZ, R212, RZ ;  /* 0x000000d4ff23723e */ /* 0x002fe200048060ff */
        /* <DEDUP_REMOVED lines=11> */
[----:B------:R-:W-:Y:S01]  /*cbd0*/  ISETP.LT.OR P0, PT, R41, 0x29, !P3 ;  /* 0x000000292900780c */ /* 0x000fe20005f01670 */
[----:B------:R-:W-:Y:S01]  /*cbe0*/  FMUL R201, R201, UR20 ;  /* 0x00000014c9c97c20 */ /* 0x000fe20008400000 */
[----:B------:R-:W-:Y:S01]  /*cbf0*/  FMUL R199, R199, UR20 ;  /* 0x00000014c7c77c20 */ /* 0x000fe20008400000 */
[----:B------:R-:W-:Y:S01]  /*cc00*/  @!P1 STG.E.U8 desc[UR14][R24.64+0x21], R209 ;  /* 0x000021d118009986 */ /* 0x000fe2000c10110e */
[C---:B------:R-:W-:Y:S01]  /*cc10*/  ISETP.LT.OR P1, PT, R41.reuse, 0x2a, !P3 ;  /* 0x0000002a2900780c */ /* 0x040fe20005f21670 */
        /* <DEDUP_REMOVED lines=9> */
[----:B------:R-:W-:Y:S01]  /*ccb0*/  ISETP.LT.OR P5, PT, R41, 0x29, !P2 ;  /* 0x000000292900780c */ /* 0x000fe200057a1670 */
[----:B------:R-:W-:Y:S01]  /*ccc0*/  FMUL R195, R195, UR20 ;  /* 0x00000014c3c37c20 */ /* 0x000fe20008400000 */
[----:B------:R-:W-:Y:S01]  /*ccd0*/  F2FP.SATFINITE.E5M2.F32.PACK_AB_MERGE_C R199, RZ, R199, RZ ;  /* 0x000000c7ffc7723e */ /* 0x000fe200048060ff */
[----:B------:R0:W-:Y:S01]  /*cce0*/  @!P0 STG.E.U8 desc[UR14][R24.64+0x28], R33 ;  /* 0x0000282118008986 */ /* 0x0001e2000c10110e */
[C---:B------:R-:W-:Y:S01]  /*ccf0*/  ISETP.LT.OR P0, PT, R41.reuse, 0x31, !P3 ;  /* 0x000000312900780c */ /* 0x040fe20005f01670 */
[----:B------:R-:W-:Y:S01]  /*cd00*/  FMUL R196, R196, UR20 ;  /* 0x00000014c4c47c20 */ /* 0x000fe20008400000 */
[----:B------:R-:W-:Y:S01]  /*cd10*/  F2FP.SATFINITE.E5M2.F32.PACK_AB_MERGE_C R197, RZ, R197, RZ ;  /* 0x000000c5ffc5723e */ /* 0x000fe200048060ff */
        /* <DEDUP_REMOVED lines=59> */
[C---:B------:R-:W-:Y:S01]  /*d0d0*/  ISETP.LT.OR P6, PT, R41.reuse, 0x4a, !P2 ;  /* 0x0000004a2900780c */ /* 0x040fe200057c1670 */
        /* <DEDUP_REMOVED lines=57> */
[----:B------:R-:W-:Y:S01]  /*d470*/  ISETP.LT.OR P5, PT, R41, 0x61, !P3 ;  /* 0x000000612900780c */ /* 0x000fe20005fa1670 */
[----:B------:R-:W-:Y:S01]  /*d480*/  FMUL R161, R161, UR20 ;  /* 0x00000014a1a17c20 */ /* 0x000fe20008400000 */
[----:B0-----:R-:W-:Y:S01]  /*d490*/  F2FP.SATFINITE.E5M2.F32.PACK_AB_MERGE_C R33, RZ, R178, RZ ;  /* 0x000000b2ff21723e */ /* 0x001fe200048060ff */
[----:B------:R-:W-:Y:S01]  /*d4a0*/  FMUL R160, R160, UR20 ;  /* 0x00000014a0a07c20 */ /* 0x000fe20008400000 */
[----:B------:R-:W-:Y:S01]  /*d4b0*/  FMUL R159, R159, UR20 ;  /* 0x000000149f9f7c20 */ /* 0x000fe20008400000 */
[----:B------:R-:W-:Y:S01]  /*d4c0*/  FMUL R157, R157, UR20 ;  /* 0x000000149d9d7c20 */ /* 0x000fe20008400000 */
[----:B------:R-:W-:Y:S01]  /*d4d0*/  F2FP.SATFINITE.E5M2.F32.PACK_AB_MERGE_C R161, RZ, R161, RZ ;  /* 0x000000a1ffa1723e */ /* 0x000fe200048060ff */
[----:B------:R-:W-:Y:S01]  /*d4e0*/  FMUL R158, R158, UR20 ;  /* 0x000000149e9e7c20 */ /* 0x000fe20008400000 */
[----:B------:R-:W-:Y:S01]  /*d4f0*/  FMUL R156, R156, UR20 ;  /* 0x000000149c9c7c20 */ /* 0x000fe20008400000 */
[----:B------:R-:W-:Y:S01]  /*d500*/  @!P6 STG.E.U8 desc[UR14][R24.64+0x61], R177 ;  /* 0x000061b11800e986 */ /* 0x000fe2000c10110e */
[----:B------:R-:W-:Y:S01]  /*d510*/  ISETP.LT.OR P6, PT, R41, 0x69, !P3 ;  /* 0x000000692900780c */ /* 0x000fe20005fc1670 */
[----:B------:R-:W-:Y:S01]  /*d520*/  FMUL R155, R155, UR20 ;  /* 0x000000149b9b7c20 */ /* 0x000fe20008400000 */
[----:B-1----:R-:W-:Y:S01]  /*d530*/  F2FP.SATFINITE.E5M2.F32.PACK_AB_MERGE_C R35, RZ, R176, RZ ;  /* 0x000000b0ff23723e */ /* 0x002fe200048060ff */
[----:B------:R0:W-:Y:S01]  /*d540*/  @!P5 STG.E.U8 desc[UR14][R24.64+0x60], R33 ;  /* 0x000060211800d986 */ /* 0x0001e2000c10110e */
        /* <DEDUP_REMOVED lines=16> */
[----:B-1----:R-:W-:Y:S01]  /*d650*/  F2FP.SATFINITE.E5M2.F32.PACK_AB_MERGE_C R35, RZ, R170, RZ ;  /* 0x000000aaff23723e */ /* 0x002fe200048060ff */
[----:B------:R-:W-:Y:S01]  /*d660*/  @!P0 STG.E.U8 desc[UR14][R24.64+0x69], R173 ;  /* 0x000069ad18008986 */ /* 0x000fe2000c10110e */
        /* <DEDUP_REMOVED lines=12> */
[----:B------:R-:W-:Y:S01]  /*d730*/  ISETP.LT.OR P6, PT, R41, 0x79, !P3 ;  /* 0x000000792900780c */ /* 0x000fe20005fc1670 */
[----:B------:R-:W-:Y:S01]  /*d740*/  FMUL R17, R17, UR20 ;  /* 0x0000001411117c20 */ /* 0x000fe20008400000 */
[----:B------:R-:W-:Y:S01]  /*d750*/  ISETP.LT.OR P3, PT, R41, 0x7a, !P3 ;  /* 0x0000007a2900780c */ /* 0x000fe20005f61670 */
[----:B------:R-:W-:Y:S01]  /*d760*/  @!P0 STG.E.U8 desc[UR14][R24.64+0x71], R169 ;  /* 0x000071a918008986 */ /* 0x000fe2000c10110e */
[----:B0-----:R-:W-:Y:S01]  /*d770*/  F2FP.SATFINITE.E5M2.F32.PACK_AB_MERGE_C R33, RZ, R168, RZ ;  /* 0x000000a8ff21723e */ /* 0x001fe200048060ff */
[----:B------:R-:W-:Y:S01]  /*d780*/  FMUL R18, R18, UR20 ;  /* 0x0000001412127c20 */ /* 0x000fe20008400000 */
[----:B------:R-:W-:Y:S01]  /*d790*/  ISETP.GE.AND P0, PT, R42, 0x89, PT ;  /* 0x000000892a00780c */ /* 0x000fe20003f06270 */
[----:B------:R-:W-:Y:S01]  /*d7a0*/  FMUL R16, R16, UR20 ;  /* 0x0000001410107c20 */ /* 0x000fe20008400000 */
[----:B------:R-:W-:Y:S01]  /*d7b0*/  F2FP.SATFINITE.E5M2.F32.PACK_AB_MERGE_C R21, RZ, R21, RZ ;  /* 0x00000015ff15723e */ /* 0x000fe200048060ff */
[----:B------:R0:W-:Y:S01]  /*d7c0*/  @!P1 STG.E.U8 desc[UR14][R26.64+0x70], R33 ;  /* 0x000070211a009986 */ /* 0x0001e2000c10110e */
[----:B------:R-:W-:Y:S01]  /*d7d0*/  ISETP.GE.AND P1, PT, R42, 0x81, PT ;  /* 0x000000812a00780c */ /* 0x000fe20003f26270 */
[----:B------:R-:W-:Y:S01]  /*d7e0*/  FMUL R15, R15, UR20 ;  /* 0x000000140f0f7c20 */ /* 0x000fe20008400000 */
[----:B-1----:R-:W-:Y:S01]  /*d7f0*/  F2FP.SATFINITE.E5M2.F32.PACK_AB_MERGE_C R35, RZ, R166, RZ ;  /* 0x000000a6ff23723e */ /* 0x002fe200048060ff */
[----:B------:R-:W-:Y:S01]  /*d800*/  @!P5 STG.E.U8 desc[UR14][R26.64+0x71], R167 ;  /* 0x000071a71a00d986 */ /* 0x000fe2000c10110e */
[----:B------:R-:W-:Y:S01]  /*d810*/  ISETP.LT.OR P5, PT, R41, 0x79, !P2 ;  /* 0x000000792900780c */ /* 0x000fe200057a1670 */
[----:B------:R-:W-:Y:S01]  /*d820*/  FMUL R13, R13, UR20 ;  /* 0x000000140d0d7c20 */ /* 0x000fe20008400000 */
[C---:B------:R-:W-:Y:S01]  /*d830*/  ISETP.LT.OR P2, PT, R41.reuse, 0x7a, !P2 ;  /* 0x0000007a2900780c */ /* 0x040fe20005741670 */
        /* <DEDUP_REMOVED lines=9> */
[----:B------:R-:W-:Y:S01]  /*d8d0*/  F2FP.SATFINITE.E5M2.F32.PACK_AB_MERGE_C R17, RZ, R17, RZ ;  /* 0x00000011ff11723e */ /* 0x000fe200048060ff */
[----:B------:R-:W-:Y:S01]  /*d8e0*/  @!P5 STG.E.U8 desc[UR14][R26.64+0x78], R37 ;  /* 0x000078251a00d986 */ /* 0x000fe2000c10110e */
[----:B------:R-:W-:Y:S01]  /*d8f0*/  ISETP.LT.OR P5, PT, R41, 0x1, !P0 ;  /* 0x000000012900780c */ /* 0x000fe200047a1670 */
[----:B------:R-:W-:Y:S01]  /*d900*/  FMUL R9, R9, UR20 ;  /* 0x0000001409097c20 */ /* 0x000fe20008400000 */
[----:B------:R-:W-:Y:S01]  /*d910*/  F2FP.SATFINITE.E5M2.F32.PACK_AB_MERGE_C R15, RZ, R15, RZ ;  /* 0x0000000fff0f723e */ /* 0x000fe200048060ff */
[----:B------:R0:W-:Y:S01]  /*d920*/  @!P2 STG.E.U8 desc[UR14][R26.64+0x79], R163 ;  /* 0x000079a31a00a986 */ /* 0x0001e2000c10110e */
[C---:B------:R-:W-:Y:S01]  /*d930*/  ISETP.LT.OR P2, PT, R41.reuse, 0xa, !P1 ;  /* 0x0000000a2900780c */ /* 0x040fe20004f41670 */
        /* <DEDUP_REMOVED lines=9> */
[----:B------:R-:W-:Y:S01]  /*d9d0*/  F2FP.SATFINITE.E5M2.F32.PACK_AB_MERGE_C R11, RZ, R11, RZ ;  /* 0x0000000bff0b723e */ /* 0x000fe200048060ff */
[----:B------:R2:W-:Y:S01]  /*d9e0*/  @!P5 STG.E.U8 desc[UR14][R30.64], R33 ;  /* 0x000000211e00d986 */ /* 0x0005e2000c10110e */
[----:B------:R-:W-:Y:S01]  /*d9f0*/  ISETP.LT.OR P5, PT, R41, 0x9, !P0 ;  /* 0x000000092900780c */ /* 0x000fe200047a1670 */
[----:B------:R-:W-:Y:S01]  /*da00*/  FMUL R5, R5, UR20 ;  /* 0x0000001405057c20 */ /* 0x000fe20008400000 */
[----:B0-----:R-:W-:Y:S01]  /*da10*/  F2FP.SATFINITE.E5M2.F32.PACK_AB_MERGE_C R27, RZ, R156, RZ ;  /* 0x0000009cff1b723e */ /* 0x001fe200048060ff */
[----:B-----5:R-:W-:Y:S01]  /*da20*/  FMUL R0, R0, UR20 ;  /* 0x0000001400007c20 */ /* 0x020fe20008400000 */
[----:B------:R-:W-:Y:S01]  /*da30*/  F2FP.SATFINITE.E5M2.F32.PACK_AB_MERGE_C R9, RZ, R9, RZ ;  /* 0x00000009ff09723e */ /* 0x000fe200048060ff */
[----:B------:R-:W-:Y:S01]  /*da40*/  FMUL R6, R6, UR20 ;  /* 0x0000001406067c20 */ /* 0x000fe20008400000 */
[----:B------:R-:W-:Y:S01]  /*da50*/  F2FP.SATFINITE.E5M2.F32.PACK_AB_MERGE_C R7, RZ, R7, RZ ;  /* 0x00000007ff07723e */ /* 0x000fe200048060ff */
[----:B------:R-:W4:Y:S01]  /*da60*/  LDL.LU R221, [R1+0x14] ;  /* 0x0000140001dd7983 */ /* 0x000f220000300800 */
[----:B-1----:R-:W-:Y:S01]  /*da70*/  F2FP.SATFINITE.E5M2.F32.PACK_AB_MERGE_C R25, RZ, R158, RZ ;  /* 0x0000009eff19723e */ /* 0x002fe200048060ff */
[----:B------:R-:W-:Y:S01]  /*da80*/  FMUL R2, R2, UR20 ;  /* 0x0000001402027c20 */ /* 0x000fe20008400000 */
[----:B------:R-:W-:Y:S01]  /*da90*/  F2FP.SATFINITE.E5M2.F32.PACK_AB_MERGE_C R5, RZ, R5, RZ ;  /* 0x00000005ff05723e */ /* 0x000fe200048060ff */
[----:B------:R-:W-:Y:S01]  /*daa0*/  @!P6 STG.E.U8 desc[UR14][R30.64+0x1], R159 ;  /* 0x0000019f1e00e986 */ /* 0x000fe2000c10110e */
[----:B------:R-:W-:Y:S01]  /*dab0*/  ISETP.LT.OR P6, PT, R41, 0xa, !P0 ;  /* 0x0000000a2900780c */ /* 0x000fe200047c1670 */
[----:B------:R-:W-:Y:S01]  /*dac0*/  FMUL R3, R3, UR20 ;  /* 0x0000001403037c20 */ /* 0x000fe20008400000 */
[----:B--2---:R-:W-:Y:S01]  /*dad0*/  F2FP.SATFINITE.E5M2.F32.PACK_AB_MERGE_C R33, RZ, R152, RZ ;  /* 0x00000098ff21723e */ /* 0x004fe200048060ff */
[----:B------:R-:W-:Y:S01]  /*dae0*/  @!P2 STG.E.U8 desc[UR14][R28.64+0x9], R157 ;  /* 0x0000099d1c00a986 */ /* 0x000fe2000c10110e */
[----:B------:R-:W-:Y:S01]  /*daf0*/  ISETP.LT.OR P2, PT, R41, 0x12, !P1 ;  /* 0x000000122900780c */ /* 0x000fe20004f41670 */
[----:B------:R-:W-:-:S02]  /*db00*/  FMUL R4, R4, UR20 ;  /* 0x0000001404047c20 */ /* 0x000fc40008400000 */
[----:B------:R0:W-:Y:S01]  /*db10*/  @!P3 STG.E.U8 desc[UR14][R28.64+0x8], R25 ;  /* 0x000008191c00b986 */ /* 0x0001e2000c10110e */
[----:B------:R-:W-:-:S03]  /*db20*/  ISETP.LT.OR P3, PT, R41, 0x11, !P1 ;  /* 0x000000112900780c */ /* 0x000fc60004f61670 */
[----:B------:R1:W-:Y:S01]  /*db30*/  @!P5 STG.E.U8 desc[UR14][R30.64+0x8], R27 ;  /* 0x0000081b1e00d986 */ /* 0x0003e2000c10110e */
[----:B------:R-:W-:-:S03]  /*db40*/  ISETP.LT.OR P5, PT, R41, 0x11, !P0 ;  /* 0x000000112900780c */ /* 0x000fc600047a1670 */
[----:B------:R-:W-:Y:S01]  /*db50*/  @!P6 STG.E.U8 desc[UR14][R30.64+0x9], R155 ;  /* 0x0000099b1e00e986 */ /* 0x000fe2000c10110e */
[----:B------:R-:W-:-:S03]  /*db60*/  ISETP.LT.OR P6, PT, R41, 0x12, !P0 ;  /* 0x000000122900780c */ /* 0x000fc600047c1670 */
[----:B------:R-:W-:Y:S01]  /*db70*/  @!P2 STG.E.U8 desc[UR14][R28.64+0x11], R153 ;  /* 0x000011991c00a986 */ /* 0x000fe2000c10110e */
[----:B------:R-:W-:Y:S02]  /*db80*/  ISETP.LT.OR P2, PT, R41, 0x1a, !P1 ;  /* 0x0000001a2900780c */ /* 0x000fe40004f41670 */
[----:B0-----:R-:W-:Y:S01]  /*db90*/  F2FP.SATFINITE.E5M2.F32.PACK_AB_MERGE_C R25, RZ, R154, RZ ;  /* 0x0000009aff19723e */ /* 0x001fe200048060ff */
[----:B------:R-:W2:Y:S01]  /*dba0*/  LDL.LU R220, [R1+0x18] ;  /* 0x0000180001dc7983 */ /* 0x000ea20000300800 */
[----:B-1----:R-:W-:-:S03]  /*dbb0*/  F2FP.SATFINITE.E5M2.F32.PACK_AB_MERGE_C R27, RZ, R20, RZ ;  /* 0x00000014ff1b723e */ /* 0x002fc600048060ff */
[----:B------:R0:W-:Y:S01]  /*dbc0*/  @!P3 STG.E.U8 desc[UR14][R28.64+0x10], R25 ;  /* 0x000010191c00b986 */ /* 0x0001e2000c10110e */
[----:B------:R-:W-:-:S03]  /*dbd0*/  ISETP.LT.OR P3, PT, R41, 0x19, !P1 ;  /* 0x000000192900780c */ /* 0x000fc60004f61670 */
[----:B------:R-:W-:Y:S01]  /*dbe0*/  @!P5 STG.E.U8 desc[UR14][R30.64+0x10], R33 ;  /* 0x000010211e00d986 */ /* 0x000fe2000c10110e */
[----:B------:R-:W-:-:S03]  /*dbf0*/  ISETP.LT.OR P5, PT, R41, 0x19, !P0 ;  /* 0x000000192900780c */ /* 0x000fc600047a1670 */
[----:B------:R1:W-:Y:S01]  /*dc00*/  @!P6 STG.E.U8 desc[UR14][R30.64+0x11], R23 ;  /* 0x000011171e00e986 */ /* 0x0003e2000c10110e */
[----:B------:R-:W-:-:S03]  /*dc10*/  ISETP.LT.OR P6, PT, R41, 0x1a, !P0 ;  /* 0x0000001a2900780c */ /* 0x000fc600047c1670 */
[----:B------:R3:W-:Y:S01]  /*dc20*/  @!P2 STG.E.U8 desc[UR14][R28.64+0x19], R21 ;  /* 0x000019151c00a986 */ /* 0x0007e2000c10110e */
[C---:B------:R-:W-:Y:S02]  /*dc30*/  ISETP.LT.OR P2, PT, R41.reuse, 0x22, !P1 ;  /* 0x000000222900780c */ /* 0x040fe40004f41670 */
[----:B0-----:R-:W-:Y:S01]  /*dc40*/  F2FP.SATFINITE.E5M2.F32.PACK_AB_MERGE_C R25, RZ, R22, RZ ;  /* 0x00000016ff19723e */ /* 0x001fe200048060ff */
[----:B------:R-:W2:Y:S04]  /*dc50*/  LDL.LU R222, [R1+0x1c] ;  /* 0x00001c0001de7983 */ /* 0x000ea80000300800 */
[----:B------:R-:W-:Y:S01]  /*dc60*/  @!P3 STG.E.U8 desc[UR14][R28.64+0x18], R25 ;  /* 0x000018191c00b986 */ /* 0x000fe2000c10110e */
[C---:B------:R-:W-:Y:S02]  /*dc70*/  ISETP.LT.OR P3, PT, R41.reuse, 0x21, !P1 ;  /* 0x000000212900780c */ /* 0x040fe40004f61670 */
[----:B-1----:R-:W-:Y:S01]  /*dc80*/  F2FP.SATFINITE.E5M2.F32.PACK_AB_MERGE_C R23, RZ, R18, RZ ;  /* 0x00000012ff17723e */ /* 0x002fe200048060ff */
[----:B------:R-:W-:Y:S01]  /*dc90*/  @!P5 STG.E.U8 desc[UR14][R30.64+0x18], R27 ;  /* 0x0000181b1e00d986 */ /* 0x000fe2000c10110e */
[----:B------:R-:W-:-:S02]  /*dca0*/  ISETP.LT.OR P5, PT, R41, 0x21, !P0 ;  /* 0x000000212900780c */ /* 0x000fc400047a1670 */
[----:B---3--:R-:W-:Y:S01]  /*dcb0*/  F2FP.SATFINITE.E5M2.F32.PACK_AB_MERGE_C R21, RZ, R16, RZ ;  /* 0x00000010ff15723e */ /* 0x008fe200048060ff */
[----:B------:R0:W-:Y:S01]  /*dcc0*/  @!P6 STG.E.U8 desc[UR14][R30.64+0x19], R19 ;  /* 0x000019131e00e986 */ /* 0x0001e2000c10110e */
[----:B------:R-:W-:-:S03]  /*dcd0*/  ISETP.LT.OR P6, PT, R41, 0x22, !P0 ;  /* 0x000000222900780c */ /* 0x000fc600047c1670 */
[----:B------:R1:W-:Y:S01]  /*dce0*/  @!P2 STG.E.U8 desc[UR14][R28.64+0x21], R17 ;  /* 0x000021111c00a986 */ /* 0x0003e2000c10110e */
[----:B------:R-:W-:-:S03]  /*dcf0*/  ISETP.LT.OR P2, PT, R41, 0x2a, !P1 ;  /* 0x0000002a2900780c */ /* 0x000fc60004f41670 */
[----:B------:R-:W-:Y:S01]  /*dd00*/  @!P3 STG.E.U8 desc[UR14][R28.64+0x20], R23 ;  /* 0x000020171c00b986 */ /* 0x000fe2000c10110e */
[----:B------:R-:W-:-:S03]  /*dd10*/  ISETP.LT.OR P3, PT, R41, 0x29, !P1 ;  /* 0x000000292900780c */ /* 0x000fc60004f61670 */
[----:B------:R-:W-:Y:S01]  /*dd20*/  @!P5 STG.E.U8 desc[UR14][R30.64+0x20], R21 ;  /* 0x000020151e00d986 */ /* 0x000fe2000c10110e */
[C---:B------:R-:W-:Y:S02]  /*dd30*/  ISETP.LT.OR P5, PT, R41.reuse, 0x29, !P0 ;  /* 0x000000292900780c */ /* 0x040fe400047a1670 */
[----:B0-----:R-:W-:Y:S01]  /*dd40*/  F2FP.SATFINITE.E5M2.F32.PACK_AB_MERGE_C R19, RZ, R14, RZ ;  /* 0x0000000eff13723e */ /* 0x001fe200048060ff */
[----:B------:R0:W-:Y:S01]  /*dd50*/  @!P6 STG.E.U8 desc[UR14][R30.64+0x21], R15 ;  /* 0x0000210f1e00e986 */ /* 0x0001e2000c10110e */
[C---:B------:R-:W-:Y:S02]  /*dd60*/  ISETP.LT.OR P6, PT, R41.reuse, 0x2a, !P0 ;  /* 0x0000002a2900780c */ /* 0x040fe400047c1670 */
[----:B-1----:R-:W-:Y:S01]  /*dd70*/  F2FP.SATFINITE.E5M2.F32.PACK_AB_MERGE_C R17, RZ, R12, RZ ;  /* 0x0000000cff11723e */ /* 0x002fe200048060ff */
        /* <DEDUP_REMOVED lines=15> */
[----:B0-----:R-:W-:Y:S02]  /*de70*/  F2FP.SATFINITE.E5M2.F32.PACK_AB_MERGE_C R11, RZ, R6, RZ ;  /* 0x00000006ff0b723e */ /* 0x001fe400048060ff */
[C---:B------:R-:W-:Y:S01]  /*de80*/  ISETP.LT.OR P5, PT, R41.reuse, 0x39, !P0 ;  /* 0x000000392900780c */ /* 0x040fe200047a1670 */
[----:B------:R0:W-:Y:S01]  /*de90*/  @!P6 STG.E.U8 desc[UR14][R30.64+0x31], R7 ;  /* 0x000031071e00e986 */ /* 0x0001e2000c10110e */
[----:B-1----:R-:W-:Y:S02]  /*dea0*/  F2FP.SATFINITE.E5M2.F32.PACK_AB_MERGE_C R9, RZ, R4, RZ ;  /* 0x00000004ff09723e */ /* 0x002fe400048060ff */
[----:B------:R-:W-:Y:S01]  /*deb0*/  ISETP.LT.OR P6, PT, R41, 0x3a, !P0 ;  /* 0x0000003a2900780c */ /* 0x000fe200047c1670 */
[----:B------:R1:W-:Y:S04]  /*dec0*/  @!P2 STG.E.U8 desc[UR14][R28.64+0x39], R5 ;  /* 0x000039051c00a986 */ /* 0x0003e8000c10110e */
[----:B------:R3:W-:Y:S01]  /*ded0*/  @!P3 STG.E.U8 desc[UR14][R28.64+0x38], R11 ;  /* 0x0000380b1c00b986 */ /* 0x0007e2000c10110e */
[----:B------:R-:W-:Y:S01]  /*dee0*/  FMUL R4, R227, UR20 ;  /* 0x00000014e3047c20 */ /* 0x000fe20008400000 */
[----:B------:R-:W-:-:S02]  /*def0*/  ISETP.LT.OR P3, PT, R41, 0x41, !P1 ;  /* 0x000000412900780c */ /* 0x000fc40004f61670 */
[----:B0-----:R-:W-:Y:S02]  /*df00*/  F2FP.SATFINITE.E5M2.F32.PACK_AB_MERGE_C R7, RZ, R3, RZ ;  /* 0x00000003ff07723e */ /* 0x001fe400048060ff */
[----:B-1----:R-:W-:Y:S01]  /*df10*/  F2FP.SATFINITE.E5M2.F32.PACK_AB_MERGE_C R5, RZ, R0, RZ ;  /* 0x00000000ff05723e */ /* 0x002fe200048060ff */
[----:B------:R-:W-:Y:S01]  /*df20*/  FMUL R0, R223, UR20 ;  /* 0x00000014df007c20 */ /* 0x000fe20008400000 */
[----:B------:R-:W-:Y:S01]  /*df30*/  ISETP.LT.OR P2, PT, R41, 0x42, !P1 ;  /* 0x000000422900780c */ /* 0x000fe20004f41670 */
[----:B------:R-:W2:Y:S01]  /*df40*/  LDL.LU R223, [R1+0x20] ;  /* 0x0000200001df7983 */ /* 0x000ea20000300800 */
[----:B---3--:R-:W-:Y:S02]  /*df50*/  F2FP.SATFINITE.E5M2.F32.PACK_AB_MERGE_C R11, RZ, R2, RZ ;  /* 0x00000002ff0b723e */ /* 0x008fe400048060ff */
[----:B------:R-:W-:Y:S01]  /*df60*/  F2FP.SATFINITE.E5M2.F32.PACK_AB_MERGE_C R13, RZ, R0, RZ ;  /* 0x00000000ff0d723e */ /* 0x000fe200048060ff */
[----:B----4-:R-:W-:Y:S01]  /*df70*/  FMUL R0, R225, UR20 ;  /* 0x00000014e1007c20 */ /* 0x010fe20008400000 */
[----:B------:R-:W-:Y:S01]  /*df80*/  FMUL R2, R224, UR20 ;  /* 0x00000014e0027c20 */ /* 0x000fe20008400000 */
[----:B------:R-:W3:Y:S04]  /*df90*/  LDL.LU R225, [R1+0x24] ;  /* 0x0000240001e17983 */ /* 0x000ee80000300800 */
[----:B------:R-:W4:Y:S01]  /*dfa0*/  LDL.LU R224, [R1+0x28] ;  /* 0x0000280001e07983 */ /* 0x000f220000300800 */
[----:B------:R-:W-:-:S03]  /*dfb0*/  FMUL R3, R226, UR20 ;  /* 0x00000014e2037c20 */ /* 0x000fc60008400000 */
[----:B------:R-:W4:Y:S04]  /*dfc0*/  LDL.LU R226, [R1+0x2c] ;  /* 0x00002c0001e27983 */ /* 0x000f280000300800 */
[----:B------:R-:W4:Y:S04]  /*dfd0*/  LDL.LU R227, [R1+0x30] ;  /* 0x0000300001e37983 */ /* 0x000f280000300800 */
[----:B------:R-:W-:Y:S01]  /*dfe0*/  @!P5 STG.E.U8 desc[UR14][R30.64+0x38], R9 ;  /* 0x000038091e00d986 */ /* 0x000fe2000c10110e */
[----:B------:R-:W-:-:S03]  /*dff0*/  ISETP.LT.OR P5, PT, R41, 0x41, !P0 ;  /* 0x000000412900780c */ /* 0x000fc600047a1670 */
[----:B------:R0:W-:Y:S01]  /*e000*/  @!P6 STG.E.U8 desc[UR14][R30.64+0x39], R7 ;  /* 0x000039071e00e986 */ /* 0x0001e2000c10110e */
[----:B------:R-:W-:-:S03]  /*e010*/  ISETP.LT.OR P6, PT, R41, 0x42, !P0 ;  /* 0x000000422900780c */ /* 0x000fc600047c1670 */
[----:B------:R-:W-:Y:S01]  /*e020*/  @!P3 STG.E.U8 desc[UR14][R28.64+0x40], R11 ;  /* 0x0000400b1c00b986 */ /* 0x000fe2000c10110e */
[----:B------:R-:W-:-:S03]  /*e030*/  ISETP.LT.OR P3, PT, R41, 0x49, !P1 ;  /* 0x000000492900780c */ /* 0x000fc60004f61670 */
[----:B------:R1:W-:Y:S01]  /*e040*/  @!P2 STG.E.U8 desc[UR14][R28.64+0x41], R5 ;  /* 0x000041051c00a986 */ /* 0x0003e2000c10110e */
[----:B0-----:R-:W-:-:S03]  /*e050*/  F2FP.SATFINITE.E5M2.F32.PACK_AB_MERGE_C R7, RZ, R0, RZ ;  /* 0x00000000ff07723e */ /* 0x001fc600048060ff */
[----:B------:R-:W-:Y:S01]  /*e060*/  @!P5 STG.E.U8 desc[UR14][R30.64+0x40], R13 ;  /* 0x0000400d1e00d986 */ /* 0x000fe2000c10110e */
[C---:B------:R-:W-:Y:S02]  /*e070*/  ISETP.LT.OR P2, PT, R41.reuse, 0x4a, !P1 ;  /* 0x0000004a2900780c */ /* 0x040fe40004f41670 */
[----:B-1----:R-:W-:Y:S01]  /*e080*/  F2FP.SATFINITE.E5M2.F32.PACK_AB_MERGE_C R5, RZ, R2, RZ ;  /* 0x00000002ff05723e */ /* 0x002fe200048060ff */
[----:B------:R0:W-:Y:S01]  /*e090*/  @!P6 STG.E.U8 desc[UR14][R30.64+0x41], R7 ;  /* 0x000041071e00e986 */ /* 0x0001e2000c10110e */
[C---:B------:R-:W-:Y:S02]  /*e0a0*/  ISETP.LT.OR P5, PT, R41.reuse, 0x49, !P0 ;  /* 0x000000492900780c */ /* 0x040fe400047a1670 */
[C---:B------:R-:W-:Y:S01]  /*e0b0*/  ISETP.LT.OR P6, PT, R41.reuse, 0x4a, !P0 ;  /* 0x0000004a2900780c */ /* 0x040fe200047c1670 */
[----:B------:R1:W-:Y:S01]  /*e0c0*/  @!P3 STG.E.U8 desc[UR14][R28.64+0x48], R5 ;  /* 0x000048051c00b986 */ /* 0x0003e2000c10110e */
[----:B------:R-:W-:Y:S02]  /*e0d0*/  ISETP.LT.OR P3, PT, R41, 0x51, !P1 ;  /* 0x000000512900780c */ /* 0x000fe40004f61670 */
[----:B------:R-:W-:-:S02]  /*e0e0*/  F2FP.SATFINITE.E5M2.F32.PACK_AB_MERGE_C R9, RZ, R3, RZ ;  /* 0x00000003ff09723e */ /* 0x000fc400048060ff */
[----:B------:R-:W-:-:S03]  /*e0f0*/  F2FP.SATFINITE.E5M2.F32.PACK_AB_MERGE_C R11, RZ, R4, RZ ;  /* 0x00000004ff0b723e */ /* 0x000fc600048060ff */
[----:B------:R1:W-:Y:S04]  /*e100*/  @!P2 STG.E.U8 desc[UR14][R28.64+0x49], R9 ;  /* 0x000049091c00a986 */ /* 0x0003e8000c10110e */
[----:B------:R-:W-:Y:S01]  /*e110*/  @!P5 STG.E.U8 desc[UR14][R30.64+0x48], R11 ;  /* 0x0000480b1e00d986 */ /* 0x000fe2000c10110e */
[----:B------:R-:W-:-:S03]  /*e120*/  FMUL R0, R221, UR20 ;  /* 0x00000014dd007c20 */ /* 0x000fc60008400000 */
[----:B------:R-:W4:Y:S02]  /*e130*/  LDL.LU R221, [R1+0x34] ;  /* 0x0000340001dd7983 */ /* 0x000f240000300800 */
[----:B0-----:R-:W-:-:S05]  /*e140*/  F2FP.SATFINITE.E5M2.F32.PACK_AB_MERGE_C R7, RZ, R0, RZ ;  /* 0x00000000ff07723e */ /* 0x001fca00048060ff */
[----:B------:R-:W-:Y:S01]  /*e150*/  @!P6 STG.E.U8 desc[UR14][R30.64+0x49], R7 ;  /* 0x000049071e00e986 */ /* 0x000fe2000c10110e */
[----:B--2---:R-:W-:-:S03]  /*e160*/  FMUL R2, R220, UR20 ;  /* 0x00000014dc027c20 */ /* 0x004fc60008400000 */
[----:B------:R-:W2:Y:S02]  /*e170*/  LDL.LU R220, [R1+0x38] ;  /* 0x0000380001dc7983 */ /* 0x000ea40000300800 */
[----:B-1----:R-:W-:-:S05]  /*e180*/  F2FP.SATFINITE.E5M2.F32.PACK_AB_MERGE_C R5, RZ, R2, RZ ;  /* 0x00000002ff05723e */ /* 0x002fca00048060ff */
[----:B------:R0:W-:Y:S01]  /*e190*/  @!P3 STG.E.U8 desc[UR14][R28.64+0x50], R5 ;  /* 0x000050051c00b986 */ /* 0x0001e2000c10110e */
[----:B------:R-:W-:-:S03]  /*e1a0*/  FMUL R3, R222, UR20 ;  /* 0x00000014de037c20 */ /* 0x000fc60008400000 */
[----:B------:R-:W2:Y:S02]  /*e1b0*/  LDL.LU R222, [R1+0x3c] ;  /* 0x00003c0001de7983 */ /* 0x000ea40000300800 */
[----:B------:R-:W-:Y:S01]  /*e1c0*/  F2FP.SATFINITE.E5M2.F32.PACK_AB_MERGE_C R9, RZ, R3, RZ ;  /* 0x00000003ff09723e */ /* 0x000fe200048060ff */
[----:B------:R-:W-:Y:S02]  /*e1d0*/  FMUL R0, R223, UR20 ;  /* 0x00000014df007c20 */ /* 0x000fe40008400000 */
[----:B------:R-:W2:Y:S03]  /*e1e0*/  LDL.LU R223, [R1+0x40] ;  /* 0x0000400001df7983 */ /* 0x000ea60000300800 */
[----:B------:R-:W-:Y:S01]  /*e1f0*/  F2FP.SATFINITE.E5M2.F32.PACK_AB_MERGE_C R13, RZ, R0, RZ ;  /* 0x00000000ff0d723e */ /* 0x000fe200048060ff */
[----:B---3--:R-:W-:Y:S02]  /*e200*/  FMUL R2, R225, UR20 ;  /* 0x00000014e1027c20 */ /* 0x008fe40008400000 */
[----:B------:R-:W3:Y:S01]  /*e210*/  LDL.LU R225, [R1+0x44] ;  /* 0x0000440001e17983 */ /* 0x000ee20000300800 */
[----:B----4-:R-:W-:-:S03]  /*e220*/  FMUL R0, R224, UR20 ;  /* 0x00000014e0007c20 */ /* 0x010fc60008400000 */
[----:B------:R-:W4:Y:S01]  /*e230*/  LDL.LU R224, [R1+0x48] ;  /* 0x0000480001e07983 */ /* 0x000f220000300800 */
[----:B------:R-:W-:Y:S01]  /*e240*/  FMUL R3, R226, UR20 ;  /* 0x00000014e2037c20 */ /* 0x000fe20008400000 */
[----:B0-----:R-:W-:Y:S02]  /*e250*/  F2FP.SATFINITE.E5M2.F32.PACK_AB_MERGE_C R5, RZ, R0, RZ ;  /* 0x00000000ff05723e */ /* 0x001fe400048060ff */
[----:B------:R-:W4:Y:S01]  /*e260*/  LDL.LU R226, [R1+0x4c] ;  /* 0x00004c0001e27983 */ /* 0x000f220000300800 */
[----:B------:R-:W-:-:S03]  /*e270*/  FMUL R0, R227, UR20 ;  /* 0x00000014e3007c20 */ /* 0x000fc60008400000 */
[----:B------:R-:W4:Y:S01]  /*e280*/  LDL.LU R227, [R1+0x50] ;  /* 0x0000500001e37983 */ /* 0x000f220000300800 */
[C---:B------:R-:W-:Y:S02]  /*e290*/  ISETP.LT.OR P2, PT, R41.reuse, 0x52, !P1 ;  /* 0x000000522900780c */ /* 0x040fe40004f41670 */
[C---:B------:R-:W-:Y:S01]  /*e2a0*/  ISETP.LT.OR P6, PT, R41.reuse, 0x52, !P0 ;  /* 0x000000522900780c */ /* 0x040fe200047c1670 */
[----:B------:R-:W4:Y:S01]  /*e2b0*/  LDL.LU R219, [R1+0x54] ;  /* 0x0000540001db7983 */ /* 0x000f220000300800 */
[C---:B------:R-:W-:Y:S02]  /*e2c0*/  ISETP.LT.OR P5, PT, R41.reuse, 0x51, !P0 ;  /* 0x000000512900780c */ /* 0x040fe400047a1670 */
[----:B------:R-:W-:Y:S02]  /*e2d0*/  ISETP.LT.OR P3, PT, R41, 0x59, !P1 ;  /* 0x000000592900780c */ /* 0x000fe40004f61670 */
[----:B------:R-:W-:Y:S02]  /*e2e0*/  F2FP.SATFINITE.E5M2.F32.PACK_AB_MERGE_C R7, RZ, R2, RZ ;  /* 0x00000002ff07723e */ /* 0x000fe400048060ff */
[----:B------:R-:W-:-:S03]  /*e2f0*/  F2FP.SATFINITE.E5M2.F32.PACK_AB_MERGE_C R11, RZ, R0, RZ ;  /* 0x00000000ff0b723e */ /* 0x000fc600048060ff */
[----:B------:R0:W-:Y:S01]  /*e300*/  @!P2 STG.E.U8 desc[UR14][R28.64+0x51], R9 ;  /* 0x000051091c00a986 */ /* 0x0001e2000c10110e */
[----:B------:R-:W-:-:S03]  /*e310*/  ISETP.LT.OR P2, PT, R41, 0x5a, !P1 ;  /* 0x0000005a2900780c */ /* 0x000fc60004f41670 */
[----:B------:R-:W-:Y:S01]  /*e320*/  @!P6 STG.E.U8 desc[UR14][R30.64+0x51], R7 ;  /* 0x000051071e00e986 */ /* 0x000fe2000c10110e */
[----:B------:R-:W-:-:S03]  /*e330*/  ISETP.LT.OR P6, PT, R41, 0x5a, !P0 ;  /* 0x0000005a2900780c */ /* 0x000fc600047c1670 */
[----:B------:R-:W-:Y:S01]  /*e340*/  @!P5 STG.E.U8 desc[UR14][R30.64+0x50], R13 ;  /* 0x0000500d1e00d986 */ /* 0x000fe2000c10110e */
[----:B0-----:R-:W-:-:S03]  /*e350*/  F2FP.SATFINITE.E5M2.F32.PACK_AB_MERGE_C R9, RZ, R3, RZ ;  /* 0x00000003ff09723e */ /* 0x001fc600048060ff */
[----:B------:R0:W-:Y:S04]  /*e360*/  @!P3 STG.E.U8 desc[UR14][R28.64+0x58], R5 ;  /* 0x000058051c00b986 */ /* 0x0001e8000c10110e */
[----:B------:R1:W-:Y:S01]  /*e370*/  @!P2 STG.E.U8 desc[UR14][R28.64+0x59], R9 ;  /* 0x000059091c00a986 */ /* 0x0003e2000c10110e */
[----:B------:R-:W-:-:S03]  /*e380*/  FMUL R0, R221, UR20 ;  /* 0x00000014dd007c20 */ /* 0x000fc60008400000 */
[----:B------:R-:W4:Y:S02]  /*e390*/  LDL.LU R221, [R1+0x58] ;  /* 0x0000580001dd7983 */ /* 0x000f240000300800 */
[----:B0-----:R-:W-:-:S05]  /*e3a0*/  F2FP.SATFINITE.E5M2.F32.PACK_AB_MERGE_C R5, RZ, R0, RZ ;  /* 0x00000000ff05723e */ /* 0x001fca00048060ff */
[----:B------:R0:W-:Y:S01]  /*e3b0*/  @!P6 STG.E.U8 desc[UR14][R30.64+0x59], R5 ;  /* 0x000059051e00e986 */ /* 0x0001e2000c10110e */
[----:B--2---:R-:W-:-:S03]  /*e3c0*/  FMUL R2, R220, UR20 ;  /* 0x00000014dc027c20 */ /* 0x004fc60008400000 */
[----:B------:R-:W2:Y:S02]  /*e3d0*/  LDL.LU R220, [R1+0x5c] ;  /* 0x00005c0001dc7983 */ /* 0x000ea40000300800 */
[----:B------:R-:W-:Y:S01]  /*e3e0*/  F2FP.SATFINITE.E5M2.F32.PACK_AB_MERGE_C R7, RZ, R2, RZ ;  /* 0x00000002ff07723e */ /* 0x000fe200048060ff */
[----:B------:R-:W-:Y:S02]  /*e3f0*/  FMUL R3, R222, UR20 ;  /* 0x00000014de037c20 */ /* 0x000fe40008400000 */
[----:B------:R-:W2:Y:S03]  /*e400*/  LDL.LU R222, [R1+0x60] ;  /* 0x0000600001de7983 */ /* 0x000ea60000300800 */
[----:B-1----:R-:W-:Y:S01]  /*e410*/  F2FP.SATFINITE.E5M2.F32.PACK_AB_MERGE_C R9, RZ, R3, RZ ;  /* 0x00000003ff09723e */ /* 0x002fe200048060ff */
[----:B------:R-:W-:Y:S02]  /*e420*/  FMUL R4, R223, UR20 ;  /* 0x00000014df047c20 */ /* 0x000fe40008400000 */
[----:B------:R-:W2:Y:S01]  /*e430*/  LDL.LU R223, [R1+0x64] ;  /* 0x0000640001df7983 */ /* 0x000ea20000300800 */
[----:B---3--:R-:W-:-:S03]  /*e440*/  FMUL R0, R225, UR20 ;  /* 0x00000014e1007c20 */ /* 0x008fc60008400000 */
[----:B------:R-:W3:Y:S01]  /*e450*/  LDL.LU R225, [R1+0x68] ;  /* 0x0000680001e17983 */ /* 0x000ee20000300800 */
[----:B----4-:R-:W-:Y:S01]  /*e460*/  FMUL R2, R224, UR20 ;  /* 0x00000014e0027c20 */ /* 0x010fe20008400000 */
[----:B0-----:R-:W-:Y:S02]  /*e470*/  F2FP.SATFINITE.E5M2.F32.PACK_AB_MERGE_C R5, RZ, R0, RZ ;  /* 0x00000000ff05723e */ /* 0x001fe400048060ff */
[----:B------:R-:W4:Y:S01]  /*e480*/  LDL.LU R224, [R1+0x6c] ;  /* 0x00006c0001e07983 */ /* 0x000f220000300800 */
[----:B------:R-:W-:-:S03]  /*e490*/  FMUL R3, R226, UR20 ;  /* 0x00000014e2037c20 */ /* 0x000fc60008400000 */
[----:B------:R-:W4:Y:S01]  /*e4a0*/  LDL.LU R226, [R1+0x70] ;  /* 0x0000700001e27983 */ /* 0x000f220000300800 */
[----:B------:R-:W-:-:S03]  /*e4b0*/  FMUL R0, R227, UR20 ;  /* 0x00000014e3007c20 */ /* 0x000fc60008400000 */
[----:B------:R-:W4:Y:S01]  /*e4c0*/  LDL.LU R227, [R1+0x74] ;  /* 0x0000740001e37983 */ /* 0x000f220000300800 */
[C---:B------:R-:W-:Y:S02]  /*e4d0*/  ISETP.LT.OR P5, PT, R41.reuse, 0x59, !P0 ;  /* 0x000000592900780c */ /* 0x040fe400047a1670 */
[C---:B------:R-:W-:Y:S02]  /*e4e0*/  ISETP.LT.OR P2, PT, R41.reuse, 0x62, !P1 ;  /* 0x000000622900780c */ /* 0x040fe40004f41670 */
[C---:B------:R-:W-:Y:S02]  /*e4f0*/  ISETP.LT.OR P3, PT, R41.reuse, 0x61, !P1 ;  /* 0x000000612900780c */ /* 0x040fe40004f61670 */
[----:B------:R-:W-:-:S07]  /*e500*/  ISETP.LT.OR P6, PT, R41, 0x62, !P0 ;  /* 0x000000622900780c */ /* 0x000fce00047c1670 */
[----:B------:R-:W-:Y:S01]  /*e510*/  @!P5 STG.E.U8 desc[UR14][R30.64+0x58], R11 ;  /* 0x0000580b1e00d986 */ /* 0x000fe2000c10110e */
[----:B------:R-:W-:-:S03]  /*e520*/  ISETP.LT.OR P5, PT, R41, 0x61, !P0 ;  /* 0x000000612900780c */ /* 0x000fc600047a1670 */
[----:B------:R0:W-:Y:S01]  /*e530*/  @!P2 STG.E.U8 desc[UR14][R28.64+0x61], R9 ;  /* 0x000061091c00a986 */ /* 0x0001e2000c10110e */
[----:B------:R-:W-:-:S03]  /*e540*/  ISETP.LT.OR P2, PT, R41, 0x6a, !P1 ;  /* 0x0000006a2900780c */ /* 0x000fc60004f41670 */
[----:B------:R1:W-:Y:S01]  /*e550*/  @!P3 STG.E.U8 desc[UR14][R28.64+0x60], R7 ;  /* 0x000060071c00b986 */ /* 0x0003e2000c10110e */
[----:B------:R-:W-:Y:S02]  /*e560*/  ISETP.LT.OR P3, PT, R41, 0x69, !P1 ;  /* 0x000000692900780c */ /* 0x000fe40004f61670 */
[----:B------:R-:W-:Y:S01]  /*e570*/  F2FP.SATFINITE.E5M2.F32.PACK_AB_MERGE_C R13, RZ, R4, RZ ;  /* 0x00000004ff0d723e */ /* 0x000fe200048060ff */
[----:B------:R1:W-:Y:S01]  /*e580*/  @!P6 STG.E.U8 desc[UR14][R30.64+0x61], R5 ;  /* 0x000061051e00e986 */ /* 0x0003e2000c10110e */
[----:B0-----:R-:W-:-:S03]  /*e590*/  F2FP.SATFINITE.E5M2.F32.PACK_AB_MERGE_C R9, RZ, R3, RZ ;  /* 0x00000003ff09723e */ /* 0x001fc600048060ff */
[----:B------:R-:W-:Y:S01]  /*e5a0*/  @!P5 STG.E.U8 desc[UR14][R30.64+0x60], R13 ;  /* 0x0000600d1e00d986 */ /* 0x000fe2000c10110e */
[----:B-1----:R-:W-:-:S03]  /*e5b0*/  F2FP.SATFINITE.E5M2.F32.PACK_AB_MERGE_C R7, RZ, R2, RZ ;  /* 0x00000002ff07723e */ /* 0x002fc600048060ff */
[----:B------:R-:W-:Y:S01]  /*e5c0*/  @!P2 STG.E.U8 desc[UR14][R28.64+0x69], R9 ;  /* 0x000069091c00a986 */ /* 0x000fe2000c10110e */
[C---:B------:R-:W-:Y:S02]  /*e5d0*/  ISETP.LT.OR P5, PT, R41.reuse, 0x69, !P0 ;  /* 0x000000692900780c */ /* 0x040fe400047a1670 */
[C---:B------:R-:W-:Y:S01]  /*e5e0*/  ISETP.LT.OR P6, PT, R41.reuse, 0x6a, !P0 ;  /* 0x0000006a2900780c */ /* 0x040fe200047c1670 */
[----:B------:R0:W-:Y:S01]  /*e5f0*/  @!P3 STG.E.U8 desc[UR14][R28.64+0x68], R7 ;  /* 0x000068071c00b986 */ /* 0x0001e2000c10110e */
[----:B------:R-:W-:Y:S01]  /*e600*/  ISETP.LT.OR P2, PT, R41, 0x72, !P1 ;  /* 0x000000722900780c */ /* 0x000fe20004f41670 */
[----:B------:R-:W-:Y:S01]  /*e610*/  FMUL R2, R219, UR20 ;  /* 0x00000014db027c20 */ /* 0x000fe20008400000 */
[----:B------:R-:W-:Y:S02]  /*e620*/  ISETP.LT.OR P3, PT, R41, 0x71, !P1 ;  /* 0x000000712900780c */ /* 0x000fe40004f61670 */
[----:B------:R-:W-:Y:S02]  /*e630*/  F2FP.SATFINITE.E5M2.F32.PACK_AB_MERGE_C R11, RZ, R0, RZ ;  /* 0x00000000ff0b723e */ /* 0x000fe400048060ff */
[----:B------:R-:W-:-:S03]  /*e640*/  F2FP.SATFINITE.E5M2.F32.PACK_AB_MERGE_C R5, RZ, R2, RZ ;  /* 0x00000002ff05723e */ /* 0x000fc600048060ff */
[----:B------:R-:W-:Y:S01]  /*e650*/  @!P5 STG.E.U8 desc[UR14][R30.64+0x68], R11 ;  /* 0x0000680b1e00d986 */ /* 0x000fe2000c10110e */
[----:B------:R-:W-:-:S03]  /*e660*/  ISETP.LT.OR P5, PT, R41, 0x71, !P0 ;  /* 0x000000712900780c */ /* 0x000fc600047a1670 */
[----:B------:R-:W-:Y:S01]  /*e670*/  @!P6 STG.E.U8 desc[UR14][R30.64+0x69], R5 ;  /* 0x000069051e00e986 */ /* 0x000fe2000c10110e */
[----:B------:R-:W-:Y:S01]  /*e680*/  ISETP.LT.OR P6, PT, R41, 0x72, !P0 ;  /* 0x000000722900780c */ /* 0x000fe200047c1670 */
[----:B------:R-:W-:-:S05]  /*e690*/  FMUL R0, R221, UR20 ;  /* 0x00000014dd007c20 */ /* 0x000fca0008400000 */
[----:B0-----:R-:W-:-:S05]  /*e6a0*/  F2FP.SATFINITE.E5M2.F32.PACK_AB_MERGE_C R7, RZ, R0, RZ ;  /* 0x00000000ff07723e */ /* 0x001fca00048060ff */
[----:B------:R0:W-:Y:S01]  /*e6b0*/  @!P3 STG.E.U8 desc[UR14][R28.64+0x70], R7 ;  /* 0x000070071c00b986 */ /* 0x0001e2000c10110e */
[C---:B------:R-:W-:Y:S02]  /*e6c0*/  ISETP.LT.OR P3, PT, R41.reuse, 0x79, !P0 ;  /* 0x000000792900780c */ /* 0x040fe40004761670 */
[----:B------:R-:W-:Y:S01]  /*e6d0*/  ISETP.LT.OR P0, PT, R41, 0x7a, !P0 ;  /* 0x0000007a2900780c */ /* 0x000fe20004701670 */
[----:B--2---:R-:W-:-:S05]  /*e6e0*/  FMUL R3, R220, UR20 ;  /* 0x00000014dc037c20 */ /* 0x004fca0008400000 */
[----:B------:R-:W-:-:S05]  /*e6f0*/  F2FP.SATFINITE.E5M2.F32.PACK_AB_MERGE_C R9, RZ, R3, RZ ;  /* 0x00000003ff09723e */ /* 0x000fca00048060ff */
[----:B------:R1:W-:Y:S01]  /*e700*/  @!P2 STG.E.U8 desc[UR14][R28.64+0x71], R9 ;  /* 0x000071091c00a986 */ /* 0x0003e2000c10110e */
[C---:B------:R-:W-:Y:S02]  /*e710*/  ISETP.LT.OR P2, PT, R41.reuse, 0x79, !P1 ;  /* 0x000000792900780c */ /* 0x040fe40004f41670 */
[----:B------:R-:W-:Y:S01]  /*e720*/  ISETP.LT.OR P1, PT, R41, 0x7a, !P1 ;  /* 0x0000007a2900780c */ /* 0x000fe20004f21670 */
[----:B------:R-:W-:-:S05]  /*e730*/  FMUL R0, R222, UR20 ;  /* 0x00000014de007c20 */ /* 0x000fca0008400000 */
[----:B------:R-:W-:-:S05]  /*e740*/  F2FP.SATFINITE.E5M2.F32.PACK_AB_MERGE_C R13, RZ, R0, RZ ;  /* 0x00000000ff0d723e */ /* 0x000fca00048060ff */
[----:B------:R2:W-:Y:S01]  /*e750*/  @!P5 STG.E.U8 desc[UR14][R30.64+0x70], R13 ;  /* 0x0000700d1e00d986 */ /* 0x0005e2000c10110e */
[----:B------:R-:W-:Y:S01]  /*e760*/  FMUL R0, R223, UR20 ;  /* 0x00000014df007c20 */ /* 0x000fe20008400000 */
[----:B---3--:R-:W-:Y:S01]  /*e770*/  FMUL R2, R225, UR20 ;  /* 0x00000014e1027c20 */ /* 0x008fe20008400000 */
[----:B----4-:R-:W-:-:S03]  /*e780*/  FMUL R3, R224, UR20 ;  /* 0x00000014e0037c20 */ /* 0x010fc60008400000 */
[----:B0-----:R-:W-:Y:S01]  /*e790*/  F2FP.SATFINITE.E5M2.F32.PACK_AB_MERGE_C R7, RZ, R0, RZ ;  /* 0x00000000ff07723e */ /* 0x001fe200048060ff */
[----:B------:R-:W-:Y:S01]  /*e7a0*/  FMUL R4, R226, UR20 ;  /* 0x00000014e2047c20 */ /* 0x000fe20008400000 */
[----:B------:R-:W-:Y:S01]  /*e7b0*/  FMUL R5, R227, UR20 ;  /* 0x00000014e3057c20 */ /* 0x000fe20008400000 */
[----:B-1----:R-:W-:Y:S02]  /*e7c0*/  F2FP.SATFINITE.E5M2.F32.PACK_AB_MERGE_C R9, RZ, R2, RZ ;  /* 0x00000002ff09723e */ /* 0x002fe400048060ff */
[----:B------:R-:W-:Y:S02]  /*e7d0*/  F2FP.SATFINITE.E5M2.F32.PACK_AB_MERGE_C R3, RZ, R3, RZ ;  /* 0x00000003ff03723e */ /* 0x000fe400048060ff */
[----:B------:R-:W-:Y:S02]  /*e7e0*/  F2FP.SATFINITE.E5M2.F32.PACK_AB_MERGE_C R11, RZ, R4, RZ ;  /* 0x00000004ff0b723e */ /* 0x000fe400048060ff */
[----:B------:R-:W-:Y:S01]  /*e7f0*/  F2FP.SATFINITE.E5M2.F32.PACK_AB_MERGE_C R5, RZ, R5, RZ ;  /* 0x00000005ff05723e */ /* 0x000fe200048060ff */
[----:B------:R2:W-:Y:S04]  /*e800*/  @!P6 STG.E.U8 desc[UR14][R30.64+0x71], R7 ;  /* 0x000071071e00e986 */ /* 0x0005e8000c10110e */
[----:B------:R2:W-:Y:S04]  /*e810*/  @!P2 STG.E.U8 desc[UR14][R28.64+0x78], R9 ;  /* 0x000078091c00a986 */ /* 0x0005e8000c10110e */
[----:B------:R2:W-:Y:S04]  /*e820*/  @!P1 STG.E.U8 desc[UR14][R28.64+0x79], R3 ;  /* 0x000079031c009986 */ /* 0x0005e8000c10110e */
[----:B------:R2:W-:Y:S04]  /*e830*/  @!P3 STG.E.U8 desc[UR14][R30.64+0x78], R11 ;  /* 0x0000780b1e00b986 */ /* 0x0005e8000c10110e */
[----:B------:R2:W-:Y:S02]  /*e840*/  @!P0 STG.E.U8 desc[UR14][R30.64+0x79], R5 ;  /* 0x000079051e008986 */ /* 0x0005e4000c10110e */
.L_x_296:
[----:B------:R-:W-:Y:S05]  /*e850*/  BSYNC B0 ;  /* 0x0000000000007941 */ /* 0x000fea0003800000 */
.L_x_38:
[----:B0-2---:R-:W2:Y:S04]  /*e860*/  LDL.LU R3, [R1+0x80] ;  /* 0x0000800001037983 */ /* 0x005ea80000300800 */
[----:B-----5:R-:W2:Y:S01]  /*e870*/  LDL.LU R2, [R1+0x84] ;  /* 0x0000840001027983 */ /* 0x020ea20000300800 */
[----:B------:R-:W-:Y:S01]  /*e880*/  ULDC UR6, c[0x0][0xc] ;  /* 0x0000030000067ab9 */ /* 0x000fe20000000800 */
[----:B------:R-:W-:Y:S01]  /*e890*/  ULDC UR7, c[0x0][0x10] ;  /* 0x0000040000077ab9 */ /* 0x000fe20000000800 */
[----:B------:R-:W2:Y:S01]  /*e8a0*/  LDC R5, c[0x0][0x14] ;  /* 0x00000500ff057b82 */ /* 0x000ea20000000800 */
[----:B------:R-:W-:Y:S01]  /*e8b0*/  UIMAD.WIDE.U32 UR6, UR6, UR7, URZ ;  /* 0x00000007060672a5 */ /* 0x000fe2000f8e003f */
[----:B------:R-:W-:Y:S01]  /*e8c0*/  PRMT R0, RZ, 0x7610, R0 ;  /* 0x00007610ff007816 */ /* 0x000fe20000000000 */
[----:B------:R-:W-:-:S04]  /*e8d0*/  UMOV UR22, 0xffffffff ;  /* 0xffffffff00167882 */ /* 0x000fc80000000000 */
[----:B--2---:R-:W-:-:S04]  /*e8e0*/  IMAD.WIDE.U32 R2, R5, UR6, R2 ;  /* 0x0000000605027c25 */ /* 0x004fc8000f8e0002 */
[----:B------:R-:W-:Y:S01]  /*e8f0*/  IMAD R5, R5, UR7, RZ ;  /* 0x0000000705057c24 */ /* 0x000fe2000f8e02ff */
[----:B------:R-:W-:Y:S01]  /*e900*/  ULDC.64 UR6, c[0x0][0x650] ;  /* 0x0001940000067ab9 */ /* 0x000fe20000000a00 */
[----:B------:R-:W-:Y:S01]  /*e910*/  IMAD.MOV.U32 R19, RZ, RZ, R2 ;  /* 0x000000ffff137224 */ /* 0x000fe200078e0002 */
[----:B------:R-:W-:Y:S01]  /*e920*/  ISETP.GE.U32.AND P0, PT, R2, UR6, PT ;  /* 0x0000000602007c0c */ /* 0x000fe2000bf06070 */
[----:B------:R-:W-:Y:S02]  /*e930*/  IMAD.IADD R22, R3, 0x1, R5 ;  /* 0x0000000103167824 */ /* 0x000fe400078e0205 */
[----:B------:R-:W-:-:S03]  /*e940*/  IMAD.MOV.U32 R2, RZ, RZ, -0x1 ;  /* 0xffffffffff027424 */ /* 0x000fc600078e00ff */
[----:B------:R0:W-:Y:S01]  /*e950*/  STL [R1+0x80], R22 ;  /* 0x0000801601007387 */ /* 0x0001e20000100800 */
[----:B------:R-:W-:-:S03]  /*e960*/  ISETP.GE.U32.AND.EX P0, PT, R22, UR7, PT, P0 ;  /* 0x0000000716007c0c */ /* 0x000fc6000bf06100 */
[----:B------:R0:W-:Y:S04]  /*e970*/  STL [R1+0x84], R19 ;  /* 0x0000841301007387 */ /* 0x0001e80000100800 */
[----:B------:R0:W-:Y:S06]  /*e980*/  STL [R1+0x88], R2 ;  /* 0x0000880201007387 */ /* 0x0001ec0000100800 */
[----:B------:R-:W-:Y:S05]  /*e990*/  @P0 BRA `(.L_x_297) ;  /* 0x00000004006c0947 */ /* 0x000fea0003800000 */
[----:B------:R-:W2:Y:S01]  /*e9a0*/  S2R R14, SR_CTAID.X ;  /* 0x00000000000e7919 */ /* 0x000ea20000002500 */
[----:B------:R-:W5:Y:S01]  /*e9b0*/  LDC.64 R8, c[0x0][0x628] ;  /* 0x00018a00ff087b82 */ /* 0x000f620000000a00 */
[----:B------:R-:W-:Y:S01]  /*e9c0*/  ULDC UR6, c[0x0][0x150] ;  /* 0x0000540000067ab9 */ /* 0x000fe20000000800 */
[----:B------:R-:W-:Y:S01]  /*e9d0*/  IMAD.MOV.U32 R6, RZ, RZ, R19 ;  /* 0x000000ffff067224 */ /* 0x000fe200078e0013 */
[----:B------:R-:W0:Y:S01]  /*e9e0*/  S2R R16, SR_CTAID.Y ;  /* 0x0000000000107919 */ /* 0x000e220000002600 */
[----:B------:R-:W-:-:S04]  /*e9f0*/  IMAD.MOV.U32 R7, RZ, RZ, R22 ;  /* 0x000000ffff077224 */ /* 0x000fc800078e0016 */
[----:B------:R-:W0:Y:S08]  /*ea00*/  LDC R17, c[0x0][0x144] ;  /* 0x00005100ff117b82 */ /* 0x000e300000000800 */
[----:B------:R-:W0:Y:S08]  /*ea10*/  LDC R10, c[0x0][0x630] ;  /* 0x00018c00ff0a7b82 */ /* 0x000e300000000800 */
[----:B------:R-:W0:Y:S01]  /*ea20*/  LDC.64 R12, c[0x0][0x620] ;  /* 0x00018800ff0c7b82 */ /* 0x000e220000000a00 */
[----:B-----5:R-:W-:-:S04]  /*ea30*/  ISETP.NE.U32.AND P0, PT, R8, RZ, PT ;  /* 0x000000ff0800720c */ /* 0x020fc80003f05070 */
[----:B------:R-:W-:Y:S02]  /*ea40*/  ISETP.NE.AND.EX P0, PT, R9, RZ, PT, P0 ;  /* 0x000000ff0900720c */ /* 0x000fe40003f05300 */
[----:B--2---:R-:W-:-:S05]  /*ea50*/  I2FP.F32.U32 R0, R14 ;  /* 0x0000000e00007245 */ /* 0x004fca0000201000 */
[----:B------:R-:W-:-:S04]  /*ea60*/  FMUL R0, R0, UR6 ;  /* 0x0000000600007c20 */ /* 0x000fc80008400000 */
[----:B------:R2:W0:Y:S02]  /*ea70*/  F2I.U32.TRUNC.NTZ R15, R0 ;  /* 0x00000000000f7305 */ /* 0x000424000020f000 */
[----:B------:R-:W-:Y:S05]  /*ea80*/  @!P0 BRA `(.L_x_298) ;  /* 0x0000000000288947 */ /* 0x000fea0003800000 */
[----:B--2---:R-:W2:Y:S02]  /*ea90*/  LDC R0, c[0x0][0x634] ;  /* 0x00018d00ff007b82 */ /* 0x004ea40000000800 */
[----:B--2---:R-:W-:-:S05]  /*eaa0*/  IADD3 R7, P0, R19, R0, RZ ;  /* 0x0000000013077210 */ /* 0x004fca0007f1e0ff */
[----:B------:R-:W-:-:S04]  /*eab0*/  IMAD.X R11, RZ, RZ, R22, P0 ;  /* 0x000000ffff0b7224 */ /* 0x000fc800000e0616 */
[----:B0-----:R-:W-:-:S04]  /*eac0*/  IMAD.WIDE.U32 R2, R11, R8, RZ ;  /* 0x000000080b027225 */ /* 0x001fc800078e00ff */
[----:B------:R-:W-:-:S04]  /*ead0*/  IMAD.WIDE.U32 R4, P0, R7, R9, R2 ;  /* 0x0000000907047225 */ /* 0x000fc80007800002 */
[----:B------:R-:W-:-:S04]  /*eae0*/  IMAD.WIDE.U32 R2, R7, R8, RZ ;  /* 0x0000000807027225 */ /* 0x000fc800078e00ff */
[----:B------:R-:W-:Y:S01]  /*eaf0*/  IMAD.X R7, RZ, RZ, RZ, P0 ;  /* 0x000000ffff077224 */ /* 0x000fe200000e06ff */
[----:B------:R-:W-:Y:S01]  /*eb00*/  IADD3 RZ, P0, R3, R4, RZ ;  /* 0x0000000403ff7210 */ /* 0x000fe20007f1e0ff */
[----:B------:R-:W-:-:S04]  /*eb10*/  IMAD.MOV.U32 R6, RZ, RZ, R5 ;  /* 0x000000ffff067224 */ /* 0x000fc800078e0005 */
[----:B------:R-:W-:-:S08]  /*eb20*/  IMAD.WIDE.U32.X R6, R11, R9, R6, P0 ;  /* 0x000000090b067225 */ /* 0x000fd000000e0406 */
.L_x_298:
[-CC-:B0-----:R-:W-:Y:S01]  /*eb30*/  SHF.R.U64 R24, R6, R10.reuse, R7.reuse ;  /* 0x0000000a06187219 */ /* 0x181fe20000001207 */
[----:B------:R-:W0:Y:S01]  /*eb40*/  LDC.64 R20, c[0x0][0x640] ;  /* 0x00019000ff147b82 */ /* 0x000e220000000a00 */
[----:B--2---:R-:W-:Y:S01]  /*eb50*/  SHF.R.U32.HI R0, RZ, R10, R7 ;  /* 0x0000000aff007219 */ /* 0x004fe20000011607 */
[----:B------:R-:W-:Y:S01]  /*eb60*/  IMAD.MOV.U32 R2, RZ, RZ, R19 ;  /* 0x000000ffff027224 */ /* 0x000fe200078e0013 */
[----:B------:R-:W-:Y:S01]  /*eb70*/  IADD3 R5, P0, RZ, -R24, RZ ;  /* 0x80000018ff057210 */ /* 0x000fe20007f1e0ff */
[----:B------:R-:W-:Y:S01]  /*eb80*/  IMAD.MOV R15, RZ, RZ, -R15 ;  /* 0x000000ffff0f7224 */ /* 0x000fe200078e0a0f */
[----:B------:R-:W-:Y:S01]  /*eb90*/  ULDC UR6, c[0x0][0x154] ;  /* 0x0000550000067ab9 */ /* 0x000fe20000000800 */
[----:B------:R-:W-:Y:S02]  /*eba0*/  IMAD.MOV.U32 R7, RZ, RZ, 0x1 ;  /* 0x00000001ff077424 */ /* 0x000fe400078e00ff */
[----:B------:R-:W2:Y:S01]  /*ebb0*/  LDC R4, c[0x0][0x618] ;  /* 0x00018600ff047b82 */ /* 0x000ea20000000800 */
[----:B------:R-:W-:-:S02]  /*ebc0*/  IMAD.X R3, RZ, RZ, ~R0, P0 ;  /* 0x000000ffff037224 */ /* 0x000fc400000e0e00 */
[----:B------:R-:W-:Y:S02]  /*ebd0*/  IMAD R15, R17, R15, R14 ;  /* 0x0000000f110f7224 */ /* 0x000fe400078e020e */
[-C--:B------:R-:W-:Y:S02]  /*ebe0*/  IMAD R0, R3, R12.reuse, RZ ;  /* 0x0000000c03007224 */ /* 0x080fe400078e02ff */
[----:B------:R-:W-:Y:S01]  /*ebf0*/  IMAD.MOV.U32 R3, RZ, RZ, R22 ;  /* 0x000000ffff037224 */ /* 0x000fe200078e0016 */
[----:B------:R-:W5:Y:S01]  /*ec00*/  LDC R6, c[0x0][0x608] ;  /* 0x00018200ff067b82 */ /* 0x000f620000000800 */
[----:B------:R-:W-:-:S04]  /*ec10*/  IMAD.WIDE.U32 R2, R5, R12, R2 ;  /* 0x0000000c05027225 */ /* 0x000fc800078e0002 */
[----:B------:R-:W-:-:S03]  /*ec20*/  IMAD R5, R5, R13, R0 ;  /* 0x0000000d05057224 */ /* 0x000fc600078e0200 */
[----:B------:R-:W1:Y:S01]  /*ec30*/  LDC R18, c[0x0][0x658] ;  /* 0x00019600ff127b82 */ /* 0x000e620000000800 */
[----:B------:R-:W-:Y:S01]  /*ec40*/  I2FP.F32.U32 R0, R16 ;  /* 0x0000001000007245 */ /* 0x000fe20000201000 */
[----:B------:R-:W-:Y:S01]  /*ec50*/  IMAD.IADD R3, R3, 0x1, R5 ;  /* 0x0000000103037824 */ /* 0x000fe200078e0205 */
[----:B0-----:R-:W-:Y:S01]  /*ec60*/  ISETP.NE.U32.AND P0, PT, R20, RZ, PT ;  /* 0x000000ff1400720c */ /* 0x001fe20003f05070 */
[----:B------:R-:W-:Y:S02]  /*ec70*/  IMAD.MOV.U32 R5, RZ, RZ, -0x1 ;  /* 0xffffffffff057424 */ /* 0x000fe400078e00ff */
[----:B------:R-:W-:Y:S02]  /*ec80*/  FMUL R0, R0, UR6 ;  /* 0x0000000600007c20 */ /* 0x000fe40008400000 */
[----:B------:R-:W0:Y:S01]  /*ec90*/  LDC R13, c[0x0][0x148] ;  /* 0x00005200ff0d7b82 */ /* 0x000e220000000800 */
[----:B--2---:R-:W-:Y:S01]  /*eca0*/  SHF.R.U64 R10, R2, R4, R3 ;  /* 0x00000004020a7219 */ /* 0x004fe20000001203 */
[----:B------:R2:W0:Y:S01]  /*ecb0*/  F2I.U32.TRUNC.NTZ R12, R0 ;  /* 0x00000000000c7305 */ /* 0x000422000020f000 */
[----:B------:R-:W-:-:S02]  /*ecc0*/  ISETP.NE.AND.EX P0, PT, R21, RZ, PT, P0 ;  /* 0x000000ff1500720c */ /* 0x000fc40003f05300 */
[----:B------:R-:W-:-:S03]  /*ecd0*/  SHF.R.U32.HI R3, RZ, R4, R3 ;  /* 0x00000004ff037219 */ /* 0x000fc60000011603 */
[----:B------:R-:W0:Y:S01]  /*ece0*/  LDC R14, c[0x0][0x600] ;  /* 0x00018000ff0e7b82 */ /* 0x000e220000000800 */
[-CC-:B-----5:R-:W-:Y:S02]  /*ecf0*/  SHF.R.U64 R8, R10, R6.reuse, R3.reuse ;  /* 0x000000060a087219 */ /* 0x1a0fe40000001203 */
[----:B------:R-:W-:-:S05]  /*ed00*/  SHF.R.U32.HI R3, RZ, R6, R3 ;  /* 0x00000006ff037219 */ /* 0x000fca0000011603 */
[----:B------:R-:W0:Y:S01]  /*ed10*/  LDC R19, c[0x0][0x648] ;  /* 0x00019200ff137b82 */ /* 0x000e220000000800 */
[-CC-:B-1----:R-:W-:Y:S02]  /*ed20*/  SHF.R.U64 R11, R8, R18.reuse, R3.reuse ;  /* 0x00000012080b7219 */ /* 0x182fe40000001203 */
[-C--:B------:R-:W-:Y:S02]  /*ed30*/  SHF.L.U32 R5, R5, R18.reuse, RZ ;  /* 0x0000001205057219 */ /* 0x080fe400000006ff */
[-C--:B------:R-:W-:Y:S01]  /*ed40*/  SHF.R.U32.HI R3, RZ, R18.reuse, R3 ;  /* 0x00000012ff037219 */ /* 0x080fe20000011603 */
[----:B------:R-:W-:Y:S01]  /*ed50*/  IMAD.MOV.U32 R2, RZ, RZ, R11 ;  /* 0x000000ffff027224 */ /* 0x000fe200078e000b */
[----:B------:R-:W-:Y:S01]  /*ed60*/  SHF.L.U32 R40, R7, R18, RZ ;  /* 0x0000001207287219 */ /* 0x000fe200000006ff */
[----:B------:R-:W1:Y:S01]  /*ed70*/  LDC R22, c[0x0][0x638] ;  /* 0x00018e00ff167b82 */ /* 0x000e620000000800 */
[----:B------:R-:W-:-:S07]  /*ed80*/  LOP3.LUT R17, RZ, R5, RZ, 0x33, !PT ;  /* 0x00000005ff117212 */ /* 0x000fce00078e33ff */
[----:B------:R-:W0:Y:S01]  /*ed90*/  LDC R23, c[0x0][0x610] ;  /* 0x00018400ff177b82 */ /* 0x000e220000000800 */
[----:B--2---:R-:W-:Y:S05]  /*eda0*/  @!P0 BRA `(.L_x_299) ;  /* 0x0000000000288947 */ /* 0x004fea0003800000 */
[----:B------:R-:W2:Y:S02]  /*edb0*/  LDC R0, c[0x0][0x64c] ;  /* 0x00019300ff007b82 */ /* 0x000ea40000000800 */
[----:B--2---:R-:W-:-:S05]  /*edc0*/  IADD3 R7, P0, R11, R0, RZ ;  /* 0x000000000b077210 */ /* 0x004fca0007f1e0ff */
        /* <DEDUP_REMOVED lines=8> */
.L_x_299:
[----:B0-----:R-:W-:Y:S01]  /*ee50*/  SHF.R.U64 R0, R2, R19, R3 ;  /* 0x0000001302007219 */ /* 0x001fe20000001203 */
[----:B------:R-:W-:Y:S01]  /*ee60*/  VIADD R3, R14, 0xffffffff ;  /* 0xffffffff0e037836 */ /* 0x000fe20000000000 */
[----:B------:R-:W-:Y:S01]  /*ee70*/  LOP3.LUT R5, R8, R17, RZ, 0xc0, !PT ;  /* 0x0000001108057212 */ /* 0x000fe200078ec0ff */
[----:B------:R-:W-:Y:S01]  /*ee80*/  IMAD.MOV R12, RZ, RZ, -R12 ;  /* 0x000000ffff0c7224 */ /* 0x000fe200078e0a0c */
[----:B------:R-:W-:Y:S01]  /*ee90*/  R2UR UR22, R24 ;  /* 0x00000000181672ca */ /* 0x000fe200000e0000 */
[----:B------:R-:W-:Y:S01]  /*eea0*/  IMAD.MOV R2, RZ, RZ, -R0 ;  /* 0x000000ffff027224 */ /* 0x000fe200078e0a00 */
[----:B------:R-:W-:Y:S01]  /*eeb0*/  LOP3.LUT R3, R10, R3, RZ, 0xc0, !PT ;  /* 0x000000030a037212 */ /* 0x000fe200078ec0ff */
[----:B------:R-:W-:Y:S02]  /*eec0*/  IMAD R40, R40, R0, R5 ;  /* 0x0000000028287224 */ /* 0x000fe400078e0205 */
[----:B------:R-:W-:Y:S02]  /*eed0*/  @P4 IMAD R15, R13, R12, R16 ;  /* 0x0000000c0d0f4224 */ /* 0x000fe400078e0210 */
[----:B-1----:R-:W-:-:S02]  /*eee0*/  IMAD R0, R2, R22, R11 ;  /* 0x0000001602007224 */ /* 0x002fc400078e020b */
[----:B------:R-:W-:Y:S02]  /*eef0*/  IMAD R40, R40, R23, R15 ;  /* 0x0000001728287224 */ /* 0x000fe400078e020f */
[----:B------:R-:W-:Y:S02]  /*ef00*/  IMAD R3, R0, R14, R3 ;  /* 0x0000000e00037224 */ /* 0x000fe400078e0203 */
[----:B------:R-:W-:-:S03]  /*ef10*/  IMAD.MOV.U32 R0, RZ, RZ, 0x1 ;  /* 0x00000001ff007424 */ /* 0x000fc600078e00ff */
[----:B------:R-:W-:Y:S02]  /*ef20*/  SEL R2, R3, R40, !P4 ;  /* 0x0000002803027207 */ /* 0x000fe40006000000 */
[----:B------:R-:W-:-:S03]  /*ef30*/  SEL R40, R40, R3, !P4 ;  /* 0x0000000328287207 */ /* 0x000fc60006000000 */
[----:B------:R2:W-:Y:S04]  /*ef40*/  STL [R1+0x88], R2 ;  /* 0x0000880201007387 */ /* 0x0005e80000100800 */
.L_x_297:
[----:B------:R0:W-:Y:S01]  /*ef50*/  STL [R1+0x8c], R40 ;  /* 0x00008c2801007387 */ /* 0x0001e20000100800 */
[----:B------:R-:W-:-:S13]  /*ef60*/  LOP3.LUT P0, RZ, R0, 0xff, RZ, 0xc0, !PT ;  /* 0x000000ff00ff7812 */ /* 0x000fda000780c0ff */
[----:B0-----:R-:W-:Y:S05]  /*ef70*/  @P0 BRA `(.L_x_300) ;  /* 0xffffff2400100947 */ /* 0x001fea000383ffff */
[----:B------:R-:W-:Y:S05]  /*ef80*/  EXIT ;  /* 0x000000000000794d */ /* 0x000fea0003800000 */
.L_x_8:
[----:B------:R-:W2:Y:S01]  /*ef90*/  LDL R22, [R1+0x84] ;  /* 0x0000840001167983 */ /* 0x000ea20000100800 */
[----:B------:R-:W-:-:S03]  /*efa0*/  ULDC.64 UR4, c[0x0][0x650] ;  /* 0x0001940000047ab9 */ /* 0x000fc60000000a00 */
[----:B0-----:R-:W3:Y:S01]  /*efb0*/  LDL R23, [R1+0x80] ;  /* 0x0000800001177983 */ /* 0x001ee20000100800 */
[----:B------:R-:W-:Y:S01]  /*efc0*/  PRMT R4, RZ, 0x7610, R4 ;  /* 0x00007610ff047816 */ /* 0x000fe20000000004 */
[----:B------:R-:W-:Y:S02]  /*efd0*/  IMAD.MOV.U32 R5, RZ, RZ, -0x1 ;  /* 0xffffffffff057424 */ /* 0x000fe400078e00ff */
[----:B------:R-:W-:Y:S02]  /*efe0*/  IMAD.MOV.U32 R7, RZ, RZ, -0x1 ;  /* 0xffffffffff077424 */ /* 0x000fe400078e00ff */
[----:B------:R-:W-:Y:S01]  /*eff0*/  IMAD.MOV.U32 R6, RZ, RZ, -0x1 ;  /* 0xffffffffff067424 */ /* 0x000fe200078e00ff */
[----:B--2---:R-:W-:-:S04]  /*f000*/  ISETP.GE.U32.AND P0, PT, R22, UR4, PT ;  /* 0x0000000416007c0c */ /* 0x004fc8000bf06070 */
[----:B---3--:R-:W-:-:S13]  /*f010*/  ISETP.GE.U32.AND.EX P0, PT, R23, UR5, PT, P0 ;  /* 0x0000000517007c0c */ /* 0x008fda000bf06100 */
[----:B------:R-:W-:Y:S05]  /*f020*/  @P0 BRA `(.L_x_301) ;  /* 0x00000004002c0947 */ /* 0x000fea0003800000 */
[----:B------:R-:W0:Y:S01]  /*f030*/  LDC.64 R14, c[0x0][0x628] ;  /* 0x00018a00ff0e7b82 */ /* 0x000e220000000a00 */
[----:B------:R-:W-:Y:S02]  /*f040*/  IMAD.MOV.U32 R8, RZ, RZ, R22 ;  /* 0x000000ffff087224 */ /* 0x000fe400078e0016 */
[----:B------:R-:W-:-:S05]  /*f050*/  IMAD.MOV.U32 R9, RZ, RZ, R23 ;  /* 0x000000ffff097224 */ /* 0x000fca00078e0017 */
[----:B------:R-:W1:Y:S08]  /*f060*/  LDC R10, c[0x0][0x630] ;  /* 0x00018c00ff0a7b82 */ /* 0x000e700000000800 */
[----:B------:R-:W2:Y:S01]  /*f070*/  LDC.64 R16, c[0x0][0x620] ;  /* 0x00018800ff107b82 */ /* 0x000ea20000000a00 */
[----:B0-----:R-:W-:-:S04]  /*f080*/  ISETP.NE.U32.AND P0, PT, R14, RZ, PT ;  /* 0x000000ff0e00720c */ /* 0x001fc80003f05070 */
[----:B------:R-:W-:-:S13]  /*f090*/  ISETP.NE.AND.EX P0, PT, R15, RZ, PT, P0 ;  /* 0x000000ff0f00720c */ /* 0x000fda0003f05300 */
[----:B-12---:R-:W-:Y:S05]  /*f0a0*/  @!P0 BRA `(.L_x_302) ;  /* 0x0000000000288947 */ /* 0x006fea0003800000 */
[----:B------:R-:W0:Y:S02]  /*f0b0*/  LDC R4, c[0x0][0x634] ;  /* 0x00018d00ff047b82 */ /* 0x000e240000000800 */
[----:B0-----:R-:W-:-:S05]  /*f0c0*/  IADD3 R9, P0, R22, R4, RZ ;  /* 0x0000000416097210 */ /* 0x001fca0007f1e0ff */
        /* <DEDUP_REMOVED lines=8> */
.L_x_302:
[----:B------:R-:W0:Y:S01]  /*f150*/  LDC.64 R20, c[0x0][0x640] ;  /* 0x00019000ff147b82 */ /* 0x000e220000000a00 */
[-CC-:B------:R-:W-:Y:S02]  /*f160*/  SHF.R.U64 R14, R8, R10.reuse, R9.reuse ;  /* 0x0000000a080e7219 */ /* 0x180fe40000001209 */
[----:B------:R-:W-:Y:S02]  /*f170*/  SHF.R.U32.HI R4, RZ, R10, R9 ;  /* 0x0000000aff047219 */ /* 0x000fe40000011609 */
[----:B------:R-:W-:-:S03]  /*f180*/  IADD3 R7, P0, RZ, -R14, RZ ;  /* 0x8000000eff077210 */ /* 0x000fc60007f1e0ff */
[----:B------:R-:W1:Y:S02]  /*f190*/  LDC R8, c[0x0][0x618] ;  /* 0x00018600ff087b82 */ /* 0x000e640000000800 */
[----:B------:R-:W-:Y:S02]  /*f1a0*/  IMAD.X R5, RZ, RZ, ~R4, P0 ;  /* 0x000000ffff057224 */ /* 0x000fe400000e0e04 */
[----:B------:R-:W-:Y:S02]  /*f1b0*/  IMAD.MOV.U32 R4, RZ, RZ, R22 ;  /* 0x000000ffff047224 */ /* 0x000fe400078e0016 */
[-C--:B------:R-:W-:Y:S02]  /*f1c0*/  IMAD R6, R5, R16.reuse, RZ ;  /* 0x0000001005067224 */ /* 0x080fe400078e02ff */
[----:B------:R-:W2:Y:S01]  /*f1d0*/  LDC R18, c[0x0][0x608] ;  /* 0x00018200ff127b82 */ /* 0x000ea20000000800 */
[----:B------:R-:W-:Y:S02]  /*f1e0*/  IMAD.MOV.U32 R5, RZ, RZ, R23 ;  /* 0x000000ffff057224 */ /* 0x000fe400078e0017 */
[----:B------:R-:W-:-:S05]  /*f1f0*/  IMAD.WIDE.U32 R4, R7, R16, R4 ;  /* 0x0000001007047225 */ /* 0x000fca00078e0004 */
[----:B------:R-:W3:Y:S01]  /*f200*/  LDC R19, c[0x0][0x658] ;  /* 0x00019600ff137b82 */ /* 0x000ee20000000800 */
[----:B------:R-:W-:Y:S01]  /*f210*/  IMAD R7, R7, R17, R6 ;  /* 0x0000001107077224 */ /* 0x000fe200078e0206 */
[----:B0-----:R-:W-:Y:S01]  /*f220*/  ISETP.NE.U32.AND P0, PT, R20, RZ, PT ;  /* 0x000000ff1400720c */ /* 0x001fe20003f05070 */
[----:B------:R-:W-:Y:S02]  /*f230*/  IMAD.MOV.U32 R6, RZ, RZ, -0x1 ;  /* 0xffffffffff067424 */ /* 0x000fe400078e00ff */
[----:B------:R-:W-:Y:S01]  /*f240*/  IMAD.IADD R5, R5, 0x1, R7 ;  /* 0x0000000105057824 */ /* 0x000fe200078e0207 */
[----:B------:R-:W-:Y:S02]  /*f250*/  ISETP.NE.AND.EX P0, PT, R21, RZ, PT, P0 ;  /* 0x000000ff1500720c */ /* 0x000fe40003f05300 */
[----:B------:R-:W0:Y:S02]  /*f260*/  LDC R17, c[0x0][0x600] ;  /* 0x00018000ff117b82 */ /* 0x000e240000000800 */
[----:B-1----:R-:W-:-:S02]  /*f270*/  SHF.R.U64 R10, R4, R8, R5 ;  /* 0x00000008040a7219 */ /* 0x002fc40000001205 */
[----:B------:R-:W-:-:S04]  /*f280*/  SHF.R.U32.HI R5, RZ, R8, R5 ;  /* 0x00000008ff057219 */ /* 0x000fc80000011605 */
[----:B------:R-:W1:Y:S01]  /*f290*/  LDC R22, c[0x0][0x648] ;  /* 0x00019200ff167b82 */ /* 0x000e620000000800 */
[-CC-:B--2---:R-:W-:Y:S02]  /*f2a0*/  SHF.R.U64 R15, R10, R18.reuse, R5.reuse ;  /* 0x000000120a0f7219 */ /* 0x184fe40000001205 */
[----:B------:R-:W-:Y:S01]  /*f2b0*/  SHF.R.U32.HI R4, RZ, R18, R5 ;  /* 0x00000012ff047219 */ /* 0x000fe20000011605 */
[----:B------:R-:W-:-:S04]  /*f2c0*/  IMAD.MOV.U32 R18, RZ, RZ, 0x1 ;  /* 0x00000001ff127424 */ /* 0x000fc800078e00ff */
[----:B------:R-:W2:Y:S01]  /*f2d0*/  LDC R23, c[0x0][0x638] ;  /* 0x00018e00ff177b82 */ /* 0x000ea20000000800 */
[-CC-:B---3--:R-:W-:Y:S02]  /*f2e0*/  SHF.R.U64 R16, R15, R19.reuse, R4.reuse ;  /* 0x000000130f107219 */ /* 0x188fe40000001204 */
[-C--:B------:R-:W-:Y:S02]  /*f2f0*/  SHF.L.U32 R6, R6, R19.reuse, RZ ;  /* 0x0000001306067219 */ /* 0x080fe400000006ff */
[----:B------:R-:W-:Y:S01]  /*f300*/  SHF.R.U32.HI R5, RZ, R19, R4 ;  /* 0x00000013ff057219 */ /* 0x000fe20000011604 */
[----:B------:R-:W-:Y:S01]  /*f310*/  IMAD.MOV.U32 R4, RZ, RZ, R16 ;  /* 0x000000ffff047224 */ /* 0x000fe200078e0010 */
[----:B------:R-:W-:Y:S01]  /*f320*/  LOP3.LUT R24, RZ, R6, RZ, 0x33, !PT ;  /* 0x00000006ff187212 */ /* 0x000fe200078e33ff */
[----:B------:R-:W3:Y:S01]  /*f330*/  LDC R25, c[0x0][0x610] ;  /* 0x00018400ff197b82 */ /* 0x000ee20000000800 */
[----:B------:R-:W-:Y:S05]  /*f340*/  @!P0 BRA `(.L_x_303) ;  /* 0x0000000000288947 */ /* 0x000fea0003800000 */
        /* <DEDUP_REMOVED lines=10> */
.L_x_303:
[----:B-1----:R-:W-:Y:S01]  /*f3f0*/  SHF.R.U64 R4, R4, R22, R5 ;  /* 0x0000001604047219 */ /* 0x002fe20000001205 */
[----:B0-----:R-:W-:Y:S01]  /*f400*/  VIADD R7, R17, 0xffffffff ;  /* 0xffffffff11077836 */ /* 0x001fe20000000000 */
[----:B------:R-:W-:Y:S01]  /*f410*/  SHF.L.U32 R18, R18, R19, RZ ;  /* 0x0000001312127219 */ /* 0x000fe200000006ff */
[----:B------:R-:W-:Y:S01]  /*f420*/  @P4 IMAD R0, R11, R12, R2 ;  /* 0x0000000c0b004224 */ /* 0x000fe200078e0202 */
[----:B------:R-:W-:Y:S01]  /*f430*/  LOP3.LUT R3, R15, R24, RZ, 0xc0, !PT ;  /* 0x000000180f037212 */ /* 0x000fe200078ec0ff */
[----:B------:R-:W-:Y:S01]  /*f440*/  IMAD.MOV R5, RZ, RZ, -R4 ;  /* 0x000000ffff057224 */ /* 0x000fe200078e0a04 */
[----:B------:R-:W-:Y:S01]  /*f450*/  LOP3.LUT R7, R10, R7, RZ, 0xc0, !PT ;  /* 0x000000070a077212 */ /* 0x000fe200078ec0ff */
[----:B------:R-:W-:Y:S02]  /*f460*/  IMAD.MOV.U32 R6, RZ, RZ, R14 ;  /* 0x000000ffff067224 */ /* 0x000fe400078e000e */
[----:B------:R-:W-:Y:S02]  /*f470*/  IMAD R3, R18, R4, R3 ;  /* 0x0000000412037224 */ /* 0x000fe400078e0203 */
[----:B--2---:R-:W-:-:S02]  /*f480*/  IMAD R2, R5, R23, R16 ;  /* 0x0000001705027224 */ /* 0x004fc400078e0210 */
[----:B---3--:R-:W-:Y:S02]  /*f490*/  IMAD R0, R3, R25, R0 ;  /* 0x0000001903007224 */ /* 0x008fe400078e0200 */
[----:B------:R-:W-:Y:S02]  /*f4a0*/  IMAD R5, R2, R17, R7 ;  /* 0x0000001102057224 */ /* 0x000fe400078e0207 */
[----:B------:R-:W-:-:S03]  /*f4b0*/  IMAD.MOV.U32 R4, RZ, RZ, 0x1 ;  /* 0x00000001ff047424 */ /* 0x000fc600078e00ff */
[----:B------:R-:W-:Y:S02]  /*f4c0*/  SEL R7, R5, R0, !P4 ;  /* 0x0000000005077207 */ /* 0x000fe40006000000 */
[----:B------:R-:W-:-:S07]  /*f4d0*/  SEL R5, R0, R5, !P4 ;  /* 0x0000000500057207 */ /* 0x000fce0006000000 */
.L_x_301:
[----:B------:R-:W-:-:S08]  /*f4e0*/  NOP ;  /* 0x0000000000007918 */ /* 0x000fd00000000000 */
[----:B------:R-:W0:-:S00]  /*f4f0*/  USETMAXREG.DEALLOC.CTAPOOL 0x28 ;  /* 0x00000028000079c8 */ /* 0x000e0000080e0500 */
[----:B------:R-:W-:-:S13]  /*f500*/  ISETP.NE.AND P0, PT, RZ, UR8, PT ;  /* 0x00000008ff007c0c */ /* 0x000fda000bf05270 */
[----:B------:R-:W-:Y:S05]  /*f510*/  @P0 EXIT ;  /* 0x000000000000094d */ /* 0x000fea0003800000 */
[----:B0-----:R-:W-:Y:S01]  /*f520*/  LOP3.LUT P0, RZ, R4, 0xff, RZ, 0xc0, !PT ;  /* 0x000000ff04ff7812 */ /* 0x001fe2000780c0ff */
[----:B------:R-:W-:Y:S02]  /*f530*/  IMAD.MOV.U32 R0, RZ, RZ, 0x1 ;  /* 0x00000001ff007424 */ /* 0x000fe400078e00ff */
[----:B------:R-:W-:-:S10]  /*f540*/  IMAD.MOV.U32 R8, RZ, RZ, RZ ;  /* 0x000000ffff087224 */ /* 0x000fd400078e00ff */
[----:B------:R-:W-:Y:S05]  /*f550*/  @!P0 BRA `(.L_x_304) ;  /* 0x0000000c009c8947 */ /* 0x000fea0003800000 */
[----:B------:R-:W0:Y:S01]  /*f560*/  S2UR UR8, SR_CgaCtaId ;  /* 0x00000000000879c3 */ /* 0x000e220000008800 */
[----:B------:R-:W-:Y:S01]  /*f570*/  ULDC UR4, c[0x0][0x28c] ;  /* 0x0000a30000047ab9 */ /* 0x000fe20000000800 */
[----:B------:R-:W-:Y:S01]  /*f580*/  ULDC UR5, c[0x0][0x600] ;  /* 0x0001800000057ab9 */ /* 0x000fe20000000800 */
[----:B------:R-:W-:Y:S01]  /*f590*/  UIADD3 UR14, UR4, 0x3f, URZ ;  /* 0x0000003f040e7890 */ /* 0x000fe2000fffe03f */
[----:B------:R-:W-:Y:S01]  /*f5a0*/  BSSY B0, `(.L_x_304) ;  /* 0x00000e2000007945 */ /* 0x000fe20003800000 */
[----:B------:R-:W-:Y:S01]  /*f5b0*/  ULDC UR11, c[0x0][0x658] ;  /* 0x00019600000b7ab9 */ /* 0x000fe20000000800 */
[----:B------:R-:W-:Y:S01]  /*f5c0*/  UMOV UR12, 0xffffffff ;  /* 0xffffffff000c7882 */ /* 0x000fe20000000000 */
[----:B------:R-:W-:Y:S01]  /*f5d0*/  UMOV UR16, 0x1 ;  /* 0x0000000100107882 */ /* 0x000fe20000000000 */
[----:B------:R-:W-:Y:S01]  /*f5e0*/  USHF.R.S32.HI UR15, URZ, 0x1f, UR14 ;  /* 0x0000001f3f0f7899 */ /* 0x000fe2000801140e */
[----:B------:R-:W-:Y:S01]  /*f5f0*/  IMAD.MOV.U32 R9, RZ, RZ, 0x1 ;  /* 0x00000001ff097424 */ /* 0x000fe200078e00ff */
[----:B------:R-:W-:Y:S01]  /*f600*/  ULDC UR9, c[0x0][0xc] ;  /* 0x0000030000097ab9 */ /* 0x000fe20000000800 */
[----:B------:R-:W-:Y:S01]  /*f610*/  UIADD3 UR4, UR5, -0x1, URZ ;  /* 0xffffffff05047890 */ /* 0x000fe2000fffe03f */
[----:B------:R-:W-:Y:S01]  /*f620*/  IMAD.MOV.U32 R0, RZ, RZ, 0x1 ;  /* 0x00000001ff007424 */ /* 0x000fe200078e00ff */
[----:B------:R-:W-:Y:S01]  /*f630*/  USHF.L.U32 UR18, UR12, UR11, URZ ;  /* 0x0000000b0c127299 */ /* 0x000fe2000800063f */
[----:B------:R-:W-:Y:S01]  /*f640*/  IMAD.MOV.U32 R8, RZ, RZ, RZ ;  /* 0x000000ffff087224 */ /* 0x000fe200078e00ff */
[----:B------:R-:W-:Y:S01]  /*f650*/  USHF.L.U32 UR5, UR16, UR11, URZ ;  /* 0x0000000b10057299 */ /* 0x000fe2000800063f */
[----:B------:R-:W-:Y:S01]  /*f660*/  ULDC UR12, c[0x0][0x10] ;  /* 0x00000400000c7ab9 */ /* 0x000fe20000000800 */
[----:B------:R-:W-:Y:S01]  /*f670*/  ULEA.HI UR15, UR15, UR14, URZ, 0x6 ;  /* 0x0000000e0f0f7291 */ /* 0x000fe2000f8f303f */
[----:B------:R-:W-:Y:S01]  /*f680*/  UMOV UR22, 0x55 ;  /* 0x0000005500167882 */ /* 0x000fe20000000000 */
[----:B------:R-:W-:-:S02]  /*f690*/  ULOP3.LUT UR29, UR13, 0x2, URZ, 0xfc, !UPT ;  /* 0x000000020d1d7892 */ /* 0x000fc4000f8efc3f */
[----:B------:R-:W-:Y:S02]  /*f6a0*/  USHF.R.S32.HI UR19, URZ, 0x6, UR15 ;  /* 0x000000063f137899 */ /* 0x000fe4000801140f */
[----:B0-----:R-:W-:Y:S02]  /*f6b0*/  ULOP3.LUT UR10, UR8, 0x1, URZ, 0xc0, !UPT ;  /* 0x00000001080a7892 */ /* 0x001fe4000f8ec03f */
[----:B------:R-:W-:Y:S02]  /*f6c0*/  USHF.R.U32.HI UR30, URZ, 0x1, UR8 ;  /* 0x000000013f1e7899 */ /* 0x000fe40008011608 */
[----:B------:R-:W-:Y:S02]  /*f6d0*/  USHF.L.U32 UR6, UR8, 0x6, URZ ;  /* 0x0000000608067899 */ /* 0x000fe4000800063f */
[----:B------:R-:W-:Y:S02]  /*f6e0*/  USHF.L.U32 UR7, UR8, 0xc, URZ ;  /* 0x0000000c08077899 */ /* 0x000fe4000800063f */
[----:B------:R-:W-:-:S02]  /*f6f0*/  ULOP3.LUT UR8, UR8, 0xfffffffe, URZ, 0xc0, !UPT ;  /* 0xfffffffe08087892 */ /* 0x000fc4000f8ec03f */
[----:B------:R-:W-:Y:S02]  /*f700*/  UISETP.GT.U32.AND UP0, UPT, UR10, 0xffff, UPT ;  /* 0x0000ffff0a00788c */ /* 0x000fe4000bf04070 */
[----:B------:R-:W-:Y:S02]  /*f710*/  USHF.L.U32 UR20, UR16, UR8, URZ ;  /* 0x0000000810147299 */ /* 0x000fe4000800063f */
[----:B------:R-:W-:Y:S02]  /*f720*/  ULOP3.LUT UR11, UR8, 0x1, URZ, 0xfc, !UPT ;  /* 0x00000001080b7892 */ /* 0x000fe4000f8efc3f */
[----:B------:R-:W-:Y:S02]  /*f730*/  UIMAD.WIDE.U32 UR8, UR9, UR12, URZ ;  /* 0x0000000c090872a5 */ /* 0x000fe4000f8e003f */
[----:B------:R-:W-:Y:S01]  /*f740*/  USEL UR10, UR10, 0xffff, !UP0 ;  /* 0x0000ffff0a0a7887 */ /* 0x000fe2000c000000 */
[----:B------:R-:W-:Y:S01]  /*f750*/  ULDC UR12, c[0x0][0x14] ;  /* 0x00000500000c7ab9 */ /* 0x000fe20000000800 */
[----:B------:R-:W-:-:S02]  /*f760*/  USHF.L.U32 UR11, UR16, UR11, URZ ;  /* 0x0000000b100b7299 */ /* 0x000fc4000800063f */
[----:B------:R-:W-:Y:S02]  /*f770*/  UIMAD.WIDE.U32 UR24, UR8, UR12, URZ ;  /* 0x0000000c081872a5 */ /* 0x000fe4000f8e003f */
[----:B------:R-:W-:Y:S02]  /*f780*/  UIMAD UR21, UR9, UR12, URZ ;  /* 0x0000000c091572a4 */ /* 0x000fe4000f8e023f */
[----:B------:R-:W-:Y:S02]  /*f790*/  ULOP3.LUT UR10, UR10, 0xffff, URZ, 0xc0, !UPT ;  /* 0x0000ffff0a0a7892 */ /* 0x000fe4000f8ec03f */
[----:B------:R-:W-:Y:S02]  /*f7a0*/  ULOP3.LUT UR6, UR6, 0x40, URZ, 0xc0, !UPT ;  /* 0x0000004006067892 */ /* 0x000fe4000f8ec03f */
[----:B------:R-:W-:Y:S02]  /*f7b0*/  ULOP3.LUT UR7, UR7, 0x1000, URZ, 0xc0, !UPT ;  /* 0x0000100007077892 */ /* 0x000fe4000f8ec03f */
[----:B------:R-:W-:-:S02]  /*f7c0*/  ULOP3.LUT UR18, URZ, UR18, URZ, 0x33, !UPT ;  /* 0x000000123f127292 */ /* 0x000fc4000f8e333f */
[----:B------:R-:W-:Y:S02]  /*f7d0*/  ULOP3.LUT UR20, UR20, UR11, URZ, 0xfc, !UPT ;  /* 0x0000000b14147292 */ /* 0x000fe4000f8efc3f */
[----:B------:R-:W-:Y:S02]  /*f7e0*/  UIADD3 UR21, UR25, UR21, URZ ;  /* 0x0000001519157290 */ /* 0x000fe4000fffe03f */
[----:B------:R-:W-:Y:S02]  /*f7f0*/  USHF.L.U32 UR22, UR22, UR10, URZ ;  /* 0x0000000a16167299 */ /* 0x000fe4000800063f */
[----:B------:R-:W-:Y:S01]  /*f800*/  UIADD3 UR31, UR19, 0x1, URZ ;  /* 0x00000001131f7890 */ /* 0x000fe2000fffe03f */
[----:B------:R-:W-:-:S11]  /*f810*/  ULDC.64 UR32, c[0x0][0x198] ;  /* 0x0000660000207ab9 */ /* 0x000fd60000000a00 */
.L_x_315:
[----:B------:R-:W-:-:S03]  /*f820*/  UMOV UR8, 0xffffffff ;  /* 0xffffffff00087882 */ /* 0x000fc60000000000 */
[----:B------:R-:W-:Y:S05]  /*f830*/  BRA.DIV UR8, `(.L_x_305) ;  /* 0x0000001208947947 */ /* 0x000fea000b800000 */
[----:B------:R-:W-:-:S13]  /*f840*/  ELECT P0, URZ, PT ;  /* 0x00000000003f782f */ /* 0x000fda0003800000 */
.L_x_331:
[----:B------:R-:W0:Y:S01]  /*f850*/  LDC R2, c[0x0][0x28c] ;  /* 0x0000a300ff027b82 */ /* 0x000e220000000800 */
[----:B------:R-:W-:Y:S01]  /*f860*/  BSSY B1, `(.L_x_306) ;  /* 0x000003d000017945 */ /* 0x000fe20003800000 */
[----:B0-----:R-:W-:-:S13]  /*f870*/  ISETP.LT.OR P0, PT, R2, 0x1, !P0 ;  /* 0x000000010200780c */ /* 0x001fda0004701670 */
[----:B------:R-:W-:Y:S05]  /*f880*/  @P0 BRA `(.L_x_307) ;  /* 0x0000000000e80947 */ /* 0x000fea0003800000 */
[----:B------:R-:W-:Y:S01]  /*f890*/  LEA R5, R5, UR30, 0x2 ;  /* 0x0000001e05057c11 */ /* 0x000fe2000f8e10ff */
[----:B------:R-:W-:Y:S01]  /*f8a0*/  IMAD.MOV.U32 R13, RZ, RZ, RZ ;  /* 0x000000ffff0d7224 */ /* 0x000fe200078e00ff */
[----:B------:R-:W-:Y:S01]  /*f8b0*/  LEA R7, R7, UR6, 0x7 ;  /* 0x0000000607077c11 */ /* 0x000fe2000f8e38ff */
[----:B------:R-:W-:Y:S02]  /*f8c0*/  IMAD.U32 R14, RZ, RZ, UR31 ;  /* 0x0000001fff0e7e24 */ /* 0x000fe4000f8e00ff */
[----:B------:R-:W-:Y:S02]  /*f8d0*/  IMAD.MOV.U32 R2, RZ, RZ, R0 ;  /* 0x000000ffff027224 */ /* 0x000fe400078e0000 */
[----:B------:R-:W-:Y:S02]  /*f8e0*/  IMAD.MOV.U32 R3, RZ, RZ, R8 ;  /* 0x000000ffff037224 */ /* 0x000fe400078e0008 */
[----:B------:R-:W-:-:S07]  /*f8f0*/  IMAD.SHL.U32 R10, R5, 0x40, RZ ;  /* 0x00000040050a7824 */ /* 0x000fce00078e00ff */
.L_x_310:
[----:B------:R-:W0:Y:S01]  /*f900*/  S2R R5, SR_CgaCtaId ;  /* 0x0000000000057919 */ /* 0x000e220000008800 */
[----:B------:R-:W-:Y:S01]  /*f910*/  MOV R4, 0x400 ;  /* 0x0000040000047802 */ /* 0x000fe20000000f00 */
[----:B------:R-:W1:Y:S03]  /*f920*/  S2R R15, SR_TID.X ;  /* 0x00000000000f7919 */ /* 0x000e660000002100 */
[----:B0-----:R-:W-:Y:S02]  /*f930*/  LEA R12, R5, R4, 0x18 ;  /* 0x00000004050c7211 */ /* 0x001fe400078ec0ff */
[----:B------:R-:W-:Y:S02]  /*f940*/  SHF.L.U32 R4, R2, 0x1f, RZ ;  /* 0x0000001f02047819 */ /* 0x000fe400000006ff */
[----:B-1----:R-:W-:Y:S01]  /*f950*/  LOP3.LUT P1, RZ, R15, 0x7f, RZ, 0xc0, !PT ;  /* 0x0000007f0fff7812 */ /* 0x002fe2000782c0ff */
[----:B------:R-:W-:-:S04]  /*f960*/  IMAD R11, R3, 0x8, R12 ;  /* 0x00000008030b7824 */ /* 0x000fc800078e020c */
[----:B------:R-:W0:Y:S08]  /*f970*/  SYNCS.PHASECHK.TRANS64.TRYWAIT P0, [R11+URZ+0x48], R4 ;  /* 0x000048040b0075a7 */ /* 0x000e30000800017f */
[----:B------:R-:W1:Y:S01]  /*f980*/  @!P1 LDC R5, c[0x0][0x500] ;  /* 0x00014000ff059b82 */ /* 0x000e620000000800 */
[----:B0-----:R-:W-:Y:S05]  /*f990*/  @!P0 BRA `(.L_x_308) ;  /* 0x00000010005c8947 */ /* 0x001fea0003800000 */
.L_x_332:
[----:B------:R-:W-:Y:S01]  /*f9a0*/  UPRMT UR8, UR29, 0x9910, URZ ;  /* 0x000099101d087896 */ /* 0x000fe2000800003f */
[----:B-1----:R1:W-:Y:S03]  /*f9b0*/  @!P1 SYNCS.ARRIVE.TRANS64 RZ, [R11+URZ], R5 ;  /* 0x000000050bff99a7 */ /* 0x0023e6000800003f */
[----:B------:R-:W-:-:S06]  /*f9c0*/  UISETP.NE.AND UP0, UPT, UR8, 0x2, UPT ;  /* 0x000000020800788c */ /* 0x000fcc000bf05270 */
[----:B------:R-:W-:-:S13]  /*f9d0*/  PLOP3.LUT P0, PT, PT, PT, UP0, 0x80, 0x0 ;  /* 0x000000000000781c */ /* 0x000fda0003f0f008 */
[----:B-1----:R-:W-:Y:S05]  /*f9e0*/  @P0 BRA `(.L_x_309) ;  /* 0x0000000000040947 */ /* 0x002fea0003800000 */
[----:B------:R-:W-:Y:S01]  /*f9f0*/  BPT.TRAP 0x1 ;  /* 0x000000040000795c */ /* 0x000fe20000300000 */
.L_x_309:
[C---:B0-----:R-:W-:Y:S01]  /*fa00*/  LEA R4, R3.reuse, UR30, 0x2 ;  /* 0x0000001e03047c11 */ /* 0x041fe2000f8e10ff */
[----:B------:R-:W-:Y:S01]  /*fa10*/  VIADD R14, R14, 0xffffffff ;  /* 0xffffffff0e0e7836 */ /* 0x000fe20000000000 */
[----:B------:R-:W-:Y:S01]  /*fa20*/  R2UR UR11, R3 ;  /* 0x00000000030b72ca */ /* 0x000fe200000e0000 */
[----:B------:R-:W-:Y:S01]  /*fa30*/  UIADD3 UR14, UP0, UR32, 0xf0, URZ ;  /* 0x000000f0200e7890 */ /* 0x000fe2000ff1e03f */
[----:B------:R-:W-:Y:S01]  /*fa40*/  R2UR UR26, R12 ;  /* 0x000000000c1a72ca */ /* 0x000fe200000e0000 */
[----:B------:R-:W-:Y:S01]  /*fa50*/  IMAD.U32 R4, R4, 0x1000, R12 ;  /* 0x0000100004047824 */ /* 0x000fe200078e000c */
[----:B------:R-:W-:Y:S01]  /*fa60*/  R2UR UR27, R10 ;  /* 0x000000000a1b72ca */ /* 0x000fe200000e0000 */
[----:B------:R-:W-:Y:S01]  /*fa70*/  UIADD3 UR34, UP1, UR32, 0x1f0, URZ ;  /* 0x000001f020227890 */ /* 0x000fe2000ff3e03f */
[----:B------:R-:W-:Y:S01]  /*fa80*/  R2UR UR9, R11 ;  /* 0x000000000b0972ca */ /* 0x000fe200000e0000 */
[----:B------:R-:W-:Y:S01]  /*fa90*/  UIADD3.X UR15, URZ, UR33, URZ, UP0, !UPT ;  /* 0x000000213f0f7290 */ /* 0x000fe200087fe43f */
[----:B------:R-:W-:Y:S01]  /*faa0*/  R2UR UR8, R4 ;  /* 0x00000000040872ca */ /* 0x000fe200000e0000 */
[----:B------:R-:W-:Y:S01]  /*fab0*/  UPRMT UR23, URZ, 0x5410, UR22 ;  /* 0x000054103f177896 */ /* 0x000fe20008000016 */
[----:B------:R-:W-:Y:S01]  /*fac0*/  R2UR UR10, R13 ;  /* 0x000000000d0a72ca */ /* 0x000fe200000e0000 */
[----:B------:R-:W-:Y:S01]  /*fad0*/  VIADD R3, R3, 0x1 ;  /* 0x0000000103037836 */ /* 0x000fe20000000000 */
[----:B------:R-:W-:Y:S01]  /*fae0*/  R2UR UR12, R6 ;  /* 0x00000000060c72ca */ /* 0x000fe200000e0000 */
[----:B------:R-:W-:Y:S01]  /*faf0*/  ULEA UR11, UR11, UR7, 0xd ;  /* 0x000000070b0b7291 */ /* 0x000fe2000f8e683f */
[----:B------:R-:W-:Y:S01]  /*fb00*/  R2UR UR28, R7 ;  /* 0x00000000071c72ca */ /* 0x000fe200000e0000 */
[----:B------:R-:W-:Y:S01]  /*fb10*/  UPRMT UR36, URZ, 0x5410, UR20 ;  /* 0x000054103f247896 */ /* 0x000fe20008000014 */
[----:B------:R-:W-:Y:S01]  /*fb20*/  ISETP.GT.AND P1, PT, R14, 0x1, PT ;  /* 0x000000010e00780c */ /* 0x000fe20003f24270 */
[----:B------:R-:W-:Y:S01]  /*fb30*/  UIADD3 UR26, UR26, 0x24180, UR11 ;  /* 0x000241801a1a7890 */ /* 0x000fe2000fffe00b */
[----:B------:R-:W-:Y:S01]  /*fb40*/  ISETP.NE.AND P0, PT, R3, 0x9, PT ;  /* 0x000000090300780c */ /* 0x000fe20003f05270 */
[----:B------:R-:W-:Y:S01]  /*fb50*/  UIADD3.X UR35, URZ, UR33, URZ, UP1, !UPT ;  /* 0x000000213f237290 */ /* 0x000fe20008ffe43f */
[----:B------:R-:W-:Y:S01]  /*fb60*/  VIADD R13, R13, 0x40 ;  /* 0x000000400d0d7836 */ /* 0x000fe20000000000 */
[----:B------:R-:W-:Y:S01]  /*fb70*/  UIADD3 UR8, UR8, 0x180, URZ ;  /* 0x0000018008087890 */ /* 0x000fe2000fffe03f */
[----:B------:R-:W-:Y:S01]  /*fb80*/  SEL R5, RZ, 0x1, P0 ;  /* 0x00000001ff057807 */ /* 0x000fe20000000000 */
[----:B------:R-:W-:Y:S01]  /*fb90*/  UMOV UR16, 0x0 ;  /* 0x0000000000107882 */ /* 0x000fe20000000000 */
[----:B------:R-:W-:Y:S01]  /*fba0*/  UMOV UR17, 0x10000000 ;  /* 0x1000000000117882 */ /* 0x000fe20000000000 */
[----:B------:R-:W-:Y:S01]  /*fbb0*/  UMOV UR11, UR27 ;  /* 0x0000001b000b7c82 */ /* 0x000fe20008000000 */
[----:B------:R-:W-:-:S02]  /*fbc0*/  LOP3.LUT R2, R2, R5, RZ, 0x3c, !PT ;  /* 0x0000000502027212 */ /* 0x000fc400078e3cff */
[----:B------:R-:W-:Y:S02]  /*fbd0*/  SEL R3, R3, RZ, P0 ;  /* 0x000000ff03037207 */ /* 0x000fe40000000000 */
[----:B------:R0:W-:Y:S02]  /*fbe0*/  UTMALDG.3D.MULTICAST [UR8], [UR14], UR23, desc[UR16] ;  /* 0x000010080e0073b4 */ /* 0x0001e40008011817 */
[----:B0-----:R-:W-:Y:S01]  /*fbf0*/  UMOV UR8, UR26 ;  /* 0x0000001a00087c82 */ /* 0x001fe20008000000 */
[----:B------:R-:W-:Y:S02]  /*fc00*/  UMOV UR11, UR28 ;  /* 0x0000001c000b7c82 */ /* 0x000fe40008000000 */
[----:B------:R0:W-:Y:S02]  /*fc10*/  UTMALDG.3D.MULTICAST [UR8], [UR34], UR36, desc[UR16] ;  /* 0x00001008220073b4 */ /* 0x0001e40008011824 */
[----:B0-----:R-:W-:Y:S05]  /*fc20*/  @P1 BRA `(.L_x_310) ;  /* 0xfffffffc00341947 */ /* 0x001fea000383ffff */
.L_x_307:
[----:B------:R-:W-:Y:S05]  /*fc30*/  BSYNC B1 ;  /* 0x0000000000017941 */ /* 0x000fea0003800000 */
.L_x_306:
[----:B------:R-:W2:Y:S01]  /*fc40*/  LDL.LU R15, [R1+0x80] ;  /* 0x00008000010f7983 */ /* 0x000ea20000300800 */
[----:B------:R-:W-:Y:S01]  /*fc50*/  LOP3.LUT P1, RZ, R9, 0xff, RZ, 0xc0, !PT ;  /* 0x000000ff09ff7812 */ /* 0x000fe2000782c0ff */
[----:B------:R-:W-:Y:S01]  /*fc60*/  VIADD R8, R8, UR19 ;  /* 0x0000001308087c36 */ /* 0x000fe20008000000 */
[----:B------:R-:W-:Y:S01]  /*fc70*/  ULDC.64 UR8, c[0x0][0x650] ;  /* 0x0001940000087ab9 */ /* 0x000fe20000000a00 */
[----:B------:R-:W3:Y:S01]  /*fc80*/  LDL.LU R12, [R1+0x84] ;  /* 0x00008400010c7983 */ /* 0x000ee20000300800 */
[----:B------:R-:W-:Y:S01]  /*fc90*/  IMAD.U32 R5, RZ, RZ, UR19 ;  /* 0x00000013ff057e24 */ /* 0x000fe2000f8e00ff */
[----:B------:R-:W-:Y:S01]  /*fca0*/  UISETP.GE.U32.AND UP0, UPT, UR19, 0x9, UPT ;  /* 0x000000091300788c */ /* 0x000fe2000bf06070 */
[----:B------:R-:W-:Y:S01]  /*fcb0*/  ISETP.GT.U32.AND P0, PT, R8, 0x8, PT ;  /* 0x000000080800780c */ /* 0x000fe20003f04070 */
[----:B------:R-:W-:Y:S01]  /*fcc0*/  BSSY B1, `(.L_x_311) ;  /* 0x000006d000017945 */ /* 0x000fe20003800000 */
[----:B------:R-:W-:Y:S01]  /*fcd0*/  IMAD.MOV.U32 R7, RZ, RZ, -0x1 ;  /* 0xffffffffff077424 */ /* 0x000fe200078e00ff */
[----:B------:R-:W-:Y:S01]  /*fce0*/  PRMT R9, RZ, 0x7610, R9 ;  /* 0x00007610ff097816 */ /* 0x000fe20000000009 */
[----:B------:R-:W-:Y:S01]  /*fcf0*/  IMAD.MOV.U32 R6, RZ, RZ, -0x1 ;  /* 0xffffffffff067424 */ /* 0x000fe200078e00ff */
[----:B------:R-:W-:-:S02]  /*fd00*/  ISETP.LT.U32.AND P0, PT, R5, 0x9, P0 ;  /* 0x000000090500780c */ /* 0x000fc40000701070 */
[----:B------:R-:W0:Y:S01]  /*fd10*/  @P1 S2R R3, SR_CgaCtaId ;  /* 0x0000000000031919 */ /* 0x000e220000008800 */
[----:B------:R-:W-:Y:S02]  /*fd20*/  @P1 MOV R2, 0x400 ;  /* 0x0000040000021802 */ /* 0x000fe40000000f00 */
[----:B------:R-:W-:Y:S02]  /*fd30*/  PLOP3.LUT P2, PT, PT, PT, UP0, 0x80, 0x0 ;  /* 0x000000000000781c */ /* 0x000fe40003f4f008 */
[----:B0-----:R-:W-:Y:S01]  /*fd40*/  @P1 LEA R4, R3, R2, 0x18 ;  /* 0x0000000203041211 */ /* 0x001fe200078ec0ff */
[----:B------:R-:W-:-:S03]  /*fd50*/  IMAD.WIDE.U32 R2, R8, 0x38e38e39, RZ ;  /* 0x38e38e3908027825 */ /* 0x000fc600078e00ff */
[----:B------:R0:W-:Y:S02]  /*fd60*/  @P1 SYNCS.ARRIVE.TRANS64.A1T0 RZ, [R4+URZ+0xa8], RZ ;  /* 0x0000a8ff04ff19a7 */ /* 0x0001e4000810003f */
[----:B------:R-:W-:Y:S02]  /*fd70*/  SHF.R.U32.HI R5, RZ, 0x1, R3 ;  /* 0x00000001ff057819 */ /* 0x000fe40000011603 */
[----:B------:R-:W-:Y:S02]  /*fd80*/  SEL R3, RZ, 0x1, !P0 ;  /* 0x00000001ff037807 */ /* 0x000fe40004000000 */
[----:B------:R-:W-:Y:S01]  /*fd90*/  PRMT R2, RZ, 0x7610, R2 ;  /* 0x00007610ff027816 */ /* 0x000fe20000000002 */
[----:B------:R-:W-:Y:S01]  /*fda0*/  IMAD R8, R5, -0x9, R8 ;  /* 0xfffffff705087824 */ /* 0x000fe200078e0208 */
[----:B------:R-:W-:-:S04]  /*fdb0*/  LOP3.LUT R0, R0, R3, RZ, 0x3c, !PT ;  /* 0x0000000300007212 */ /* 0x000fc800078e3cff */
[----:B------:R-:W-:Y:S01]  /*fdc0*/  @P2 LOP3.LUT R0, R0, 0x1, R5, 0x78, !PT ;  /* 0x0000000100002812 */ /* 0x000fe200078e7805 */
[----:B------:R-:W-:Y:S01]  /*fdd0*/  IMAD.MOV.U32 R5, RZ, RZ, -0x1 ;  /* 0xffffffffff057424 */ /* 0x000fe200078e00ff */
[----:B---3--:R-:W-:-:S04]  /*fde0*/  IADD3 R12, P1, R12, UR24, RZ ;  /* 0x000000180c0c7c10 */ /* 0x008fc8000ff3e0ff */
[----:B--2---:R-:W-:Y:S01]  /*fdf0*/  IADD3.X R15, R15, UR21, RZ, P1, !PT ;  /* 0x000000150f0f7c10 */ /* 0x004fe20008ffe4ff */
[----:B------:R0:W-:Y:S01]  /*fe00*/  STL [R1+0x84], R12 ;  /* 0x0000840c01007387 */ /* 0x0001e20000100800 */
[----:B------:R-:W-:-:S03]  /*fe10*/  ISETP.GE.U32.AND P0, PT, R12, UR8, PT ;  /* 0x000000080c007c0c */ /* 0x000fc6000bf06070 */
[----:B------:R0:W-:Y:S01]  /*fe20*/  STL [R1+0x80], R15 ;  /* 0x0000800f01007387 */ /* 0x0001e20000100800 */
[----:B------:R-:W-:-:S13]  /*fe30*/  ISETP.GE.U32.AND.EX P0, PT, R15, UR9, PT, P0 ;  /* 0x000000090f007c0c */ /* 0x000fda000bf06100 */
[----:B0-----:R-:W-:Y:S05]  /*fe40*/  @P0 BRA `(.L_x_312) ;  /* 0x0000000400500947 */ /* 0x001fea0003800000 */
[----:B------:R-:W-:Y:S01]  /*fe50*/  ULDC.64 UR8, c[0x0][0x628] ;  /* 0x00018a0000087ab9 */ /* 0x000fe20000000a00 */
[----:B------:R-:W0:Y:S01]  /*fe60*/  S2R R11, SR_CTAID.X ;  /* 0x00000000000b7919 */ /* 0x000e220000002500 */
[----:B------:R-:W-:Y:S01]  /*fe70*/  ISETP.NE.U32.AND P0, PT, RZ, UR8, PT ;  /* 0x00000008ff007c0c */ /* 0x000fe2000bf05070 */
[----:B------:R-:W-:Y:S01]  /*fe80*/  ULDC UR11, c[0x0][0x630] ;  /* 0x00018c00000b7ab9 */ /* 0x000fe20000000800 */
[----:B------:R-:W-:Y:S01]  /*fe90*/  IMAD.MOV.U32 R2, RZ, RZ, R12 ;  /* 0x000000ffff027224 */ /* 0x000fe200078e000c */
[----:B------:R-:W1:Y:S01]  /*fea0*/  S2R R10, SR_CTAID.Y ;  /* 0x00000000000a7919 */ /* 0x000e620000002600 */
[----:B------:R-:W-:Y:S01]  /*feb0*/  ISETP.NE.AND.EX P0, PT, RZ, UR9, PT, P0 ;  /* 0x00000009ff007c0c */ /* 0x000fe2000bf05300 */
[----:B------:R-:W-:-:S12]  /*fec0*/  IMAD.MOV.U32 R3, RZ, RZ, R15 ;  /* 0x000000ffff037224 */ /* 0x000fd800078e000f */
[----:B------:R-:W-:Y:S05]  /*fed0*/  @!P0 BRA `(.L_x_313) ;  /* 0x0000000000288947 */ /* 0x000fea0003800000 */
[----:B------:R-:W-:Y:S02]  /*fee0*/  ULDC UR10, c[0x0][0x634] ;  /* 0x00018d00000a7ab9 */ /* 0x000fe40000000800 */
[----:B------:R-:W-:-:S05]  /*fef0*/  IADD3 R7, P0, R12, UR10, RZ ;  /* 0x0000000a0c077c10 */ /* 0x000fca000ff1e0ff */
[----:B------:R-:W-:-:S04]  /*ff00*/  IMAD.X R13, RZ, RZ, R15, P0 ;  /* 0x000000ffff0d7224 */ /* 0x000fc800000e060f */
[----:B------:R-:W-:-:S04]  /*ff10*/  IMAD.WIDE.U32 R4, R13, UR8, RZ ;  /* 0x000000080d047c25 */ /* 0x000fc8000f8e00ff */
[----:B------:R-:W-:-:S04]  /*ff20*/  IMAD.WIDE.U32 R4, P0, R7, UR9, R4 ;  /* 0x0000000907047c25 */ /* 0x000fc8000f800004 */
[----:B------:R-:W-:-:S04]  /*ff30*/  IMAD.WIDE.U32 R6, R7, UR8, RZ ;  /* 0x0000000807067c25 */ /* 0x000fc8000f8e00ff */
[----:B------:R-:W-:Y:S01]  /*ff40*/  IMAD.X R3, RZ, RZ, RZ, P0 ;  /* 0x000000ffff037224 */ /* 0x000fe200000e06ff */
[----:B------:R-:W-:Y:S01]  /*ff50*/  IADD3 RZ, P0, R7, R4, RZ ;  /* 0x0000000407ff7210 */ /* 0x000fe20007f1e0ff */
[----:B------:R-:W-:-:S04]  /*ff60*/  IMAD.MOV.U32 R2, RZ, RZ, R5 ;  /* 0x000000ffff027224 */ /* 0x000fc800078e0005 */
[----:B------:R-:W-:-:S08]  /*ff70*/  IMAD.WIDE.U32.X R2, R13, UR9, R2, P0 ;  /* 0x000000090d027c25 */ /* 0x000fd000080e0402 */
.L_x_313:
[--C-:B------:R-:W-:Y:S01]  /*ff80*/  SHF.R.U64 R6, R2, UR11, R3.reuse ;  /* 0x0000000b02067c19 */ /* 0x100fe20008001203 */
[----:B------:R-:W-:Y:S01]  /*ff90*/  ULDC.64 UR8, c[0x0][0x620] ;  /* 0x0001880000087ab9 */ /* 0x000fe20000000a00 */
[----:B------:R-:W-:Y:S01]  /*ffa0*/  SHF.R.U32.HI R2, RZ, UR11, R3 ;  /* 0x0000000bff027c19 */ /* 0x000fe20008011603 */
[----:B------:R-:W-:Y:S01]  /*ffb0*/  IMAD.MOV.U32 R3, RZ, RZ, R15 ;  /* 0x000000ffff037224 */ /* 0x000fe200078e000f */
[----:B------:R-:W-:Y:S01]  /*ffc0*/  IADD3 R5, P0, RZ, -R6, RZ ;  /* 0x80000006ff057210 */ /* 0x000fe20007f1e0ff */
[----:B------:R-:W2:Y:S01]  /*ffd0*/  LDC R16, c[0x0][0x144] ;  /* 0x00005100ff107b82 */ /* 0x000ea20000000800 */
[----:B0-----:R-:W-:Y:S01]  /*ffe0*/  I2FP.F32.U32 R7, R11 ;  /* 0x0000000b00077245 */ /* 0x001fe20000201000 */
[----:B------:R-:W-:Y:S01]  /*fff0*/  ULDC.64 UR14, c[0x0][0x640] ;  /* 0x00019000000e7ab9 */ /* 0x000fe20000000a00 */
[----:B------:R-:W-:Y:S01]  /*10000*/  ULDC UR10, c[0x0][0x608] ;  /* 0x00018200000a7ab9 */ /* 0x000fe20000000800 */
[----:B------:R-:W-:Y:S01]  /*10010*/  IMAD.X R2, RZ, RZ, ~R2, P0 ;  /* 0x000000ffff027224 */ /* 0x000fe200000e0e02 */
[----:B------:R-:W-:-:S03]  /*10020*/  ISETP.NE.U32.AND P0, PT, RZ, UR14, PT ;  /* 0x0000000eff007c0c */ /* 0x000fc6000bf05070 */
[----:B------:R-:W-:Y:S01]  /*10030*/  IMAD R4, R2, UR8, RZ ;  /* 0x0000000802047c24 */ /* 0x000fe2000f8e02ff */
[----:B------:R-:W0:Y:S01]  /*10040*/  LDC R13, c[0x0][0x148] ;  /* 0x00005200ff0d7b82 */ /* 0x000e220000000800 */
[----:B------:R-:W-:Y:S01]  /*10050*/  IMAD.MOV.U32 R2, RZ, RZ, R12 ;  /* 0x000000ffff027224 */ /* 0x000fe200078e000c */
[----:B------:R-:W-:-:S03]  /*10060*/  ISETP.NE.AND.EX P0, PT, RZ, UR15, PT, P0 ;  /* 0x0000000fff007c0c */ /* 0x000fc6000bf05300 */
[----:B------:R-:W-:Y:S01]  /*10070*/  IMAD.WIDE.U32 R2, R5, UR8, R2 ;  /* 0x0000000805027c25 */ /* 0x000fe2000f8e0002 */
[----:B------:R-:W-:-:S03]  /*10080*/  ULDC UR8, c[0x0][0x150] ;  /* 0x0000540000087ab9 */ /* 0x000fc60000000800 */
[----:B------:R-:W-:Y:S02]  /*10090*/  IMAD R5, R5, UR9, R4 ;  /* 0x0000000905057c24 */ /* 0x000fe4000f8e0204 */
[----:B------:R-:W-:Y:S01]  /*100a0*/  FMUL R4, R7, UR8 ;  /* 0x0000000807047c20 */ /* 0x000fe20008400000 */
[----:B------:R-:W-:Y:S01]  /*100b0*/  ULDC UR8, c[0x0][0x618] ;  /* 0x0001860000087ab9 */ /* 0x000fe20000000800 */
[----:B------:R-:W-:Y:S01]  /*100c0*/  ULDC UR9, c[0x0][0x154] ;  /* 0x0000550000097ab9 */ /* 0x000fe20000000800 */
[----:B------:R-:W-:-:S03]  /*100d0*/  IMAD.IADD R3, R3, 0x1, R5 ;  /* 0x0000000103037824 */ /* 0x000fc600078e0205 */
[----:B------:R-:W3:Y:S02]  /*100e0*/  F2I.U32.TRUNC.NTZ R4, R4 ;  /* 0x0000000400047305 */ /* 0x000ee4000020f000 */
[----:B------:R-:W-:Y:S02]  /*100f0*/  SHF.R.U64 R7, R2, UR8, R3 ;  /* 0x0000000802077c19 */ /* 0x000fe40008001203 */
[----:B-1----:R-:W-:-:S05]  /*10100*/  I2FP.F32.U32 R2, R10 ;  /* 0x0000000a00027245 */ /* 0x002fca0000201000 */
[----:B------:R-:W-:Y:S01]  /*10110*/  FMUL R5, R2, UR9 ;  /* 0x0000000902057c20 */ /* 0x000fe20008400000 */
[----:B------:R-:W-:Y:S01]  /*10120*/  SHF.R.U32.HI R2, RZ, UR8, R3 ;  /* 0x00000008ff027c19 */ /* 0x000fe20008011603 */
[----:B------:R-:W-:Y:S02]  /*10130*/  ULDC UR8, c[0x0][0x658] ;  /* 0x0001960000087ab9 */ /* 0x000fe40000000800 */
[----:B------:R1:W4:Y:S01]  /*10140*/  F2I.U32.TRUNC.NTZ R15, R5 ;  /* 0x00000005000f7305 */ /* 0x000322000020f000 */
[--C-:B------:R-:W-:Y:S02]  /*10150*/  SHF.R.U64 R14, R7, UR10, R2.reuse ;  /* 0x0000000a070e7c19 */ /* 0x100fe40008001202 */
[----:B------:R-:W-:Y:S01]  /*10160*/  SHF.R.U32.HI R3, RZ, UR10, R2 ;  /* 0x0000000aff037c19 */ /* 0x000fe20008011602 */
[----:B---3--:R-:W-:-:S03]  /*10170*/  IMAD.MOV R2, RZ, RZ, -R4 ;  /* 0x000000ffff027224 */ /* 0x008fc600078e0a04 */
[----:B------:R-:W-:Y:S01]  /*10180*/  SHF.R.U64 R12, R14, UR8, R3 ;  /* 0x000000080e0c7c19 */ /* 0x000fe20008001203 */
[----:B--2---:R-:W-:Y:S01]  /*10190*/  IMAD R17, R16, R2, R11 ;  /* 0x0000000210117224 */ /* 0x004fe200078e020b */
[----:B------:R-:W-:-:S03]  /*101a0*/  SHF.R.U32.HI R4, RZ, UR8, R3 ;  /* 0x00000008ff047c19 */ /* 0x000fc60008011603 */
[----:B------:R-:W-:Y:S02]  /*101b0*/  IMAD.MOV.U32 R2, RZ, RZ, R12 ;  /* 0x000000ffff027224 */ /* 0x000fe400078e000c */
[----:B------:R-:W-:Y:S01]  /*101c0*/  IMAD.MOV.U32 R3, RZ, RZ, R4 ;  /* 0x000000ffff037224 */ /* 0x000fe200078e0004 */
[----:B-1--4-:R-:W-:Y:S06]  /*101d0*/  @!P0 BRA `(.L_x_314) ;  /* 0x0000000000288947 */ /* 0x012fec0003800000 */
[----:B------:R-:W-:Y:S02]  /*101e0*/  ULDC UR8, c[0x0][0x64c] ;  /* 0x0001930000087ab9 */ /* 0x000fe40000000800 */
[----:B------:R-:W-:-:S05]  /*101f0*/  IADD3 R3, P0, R12, UR8, RZ ;  /* 0x000000080c037c10 */ /* 0x000fca000ff1e0ff */
[----:B------:R-:W-:-:S04]  /*10200*/  IMAD.X R11, RZ, RZ, R4, P0 ;  /* 0x000000ffff0b7224 */ /* 0x000fc800000e0604 */
[----:B------:R-:W-:-:S04]  /*10210*/  IMAD.WIDE.U32 R4, R11, UR14, RZ ;  /* 0x0000000e0b047c25 */ /* 0x000fc8000f8e00ff */
[----:B------:R-:W-:-:S04]  /*10220*/  IMAD.WIDE.U32 R4, P0, R3, UR15, R4 ;  /* 0x0000000f03047c25 */ /* 0x000fc8000f800004 */
[----:B------:R-:W-:-:S04]  /*10230*/  IMAD.WIDE.U32 R2, R3, UR14, RZ ;  /* 0x0000000e03027c25 */ /* 0x000fc8000f8e00ff */
[----:B------:R-:W-:Y:S01]  /*10240*/  IMAD.MOV.U32 R2, RZ, RZ, R5 ;  /* 0x000000ffff027224 */ /* 0x000fe200078e0005 */
[----:B------:R-:W-:Y:S01]  /*10250*/  IADD3 RZ, P1, R3, R4, RZ ;  /* 0x0000000403ff7210 */ /* 0x000fe20007f3e0ff */
[----:B------:R-:W-:-:S04]  /*10260*/  IMAD.X R3, RZ, RZ, RZ, P0 ;  /* 0x000000ffff037224 */ /* 0x000fc800000e06ff */
[----:B------:R-:W-:-:S08]  /*10270*/  IMAD.WIDE.U32.X R2, R11, UR15, R2, P1 ;  /* 0x0000000f0b027c25 */ /* 0x000fd000088e0402 */
.L_x_314:
[----:B------:R-:W-:Y:S01]  /*10280*/  ULDC UR8, c[0x0][0x648] ;  /* 0x0001920000087ab9 */ /* 0x000fe20000000800 */
[----:B------:R-:W-:Y:S01]  /*10290*/  IMAD.MOV R15, RZ, RZ, -R15 ;  /* 0x000000ffff0f7224 */ /* 0x000fe200078e0a0f */
[----:B------:R-:W-:Y:S01]  /*102a0*/  SHF.R.U64 R3, R2, UR8, R3 ;  /* 0x0000000802037c19 */ /* 0x000fe20008001203 */
[----:B------:R-:W-:Y:S01]  /*102b0*/  ULDC UR8, c[0x0][0x638] ;  /* 0x00018e0000087ab9 */ /* 0x000fe20000000800 */
[----:B------:R-:W-:Y:S01]  /*102c0*/  LOP3.LUT R2, R14, UR18, RZ, 0xc0, !PT ;  /* 0x000000120e027c12 */ /* 0x000fe2000f8ec0ff */
[----:B0-----:R-:W-:Y:S01]  /*102d0*/  @P4 IMAD R17, R13, R15, R10 ;  /* 0x0000000f0d114224 */ /* 0x001fe200078e020a */
[----:B------:R-:W-:Y:S01]  /*102e0*/  LOP3.LUT R7, R7, UR4, RZ, 0xc0, !PT ;  /* 0x0000000407077c12 */ /* 0x000fe2000f8ec0ff */
[----:B------:R-:W-:Y:S01]  /*102f0*/  IMAD.MOV R5, RZ, RZ, -R3 ;  /* 0x000000ffff057224 */ /* 0x000fe200078e0a03 */
[----:B------:R-:W-:Y:S01]  /*10300*/  ULDC UR9, c[0x0][0x610] ;  /* 0x0001840000097ab9 */ /* 0x000fe20000000800 */
[----:B------:R-:W-:Y:S02]  /*10310*/  IMAD R2, R3, UR5, R2 ;  /* 0x0000000503027c24 */ /* 0x000fe4000f8e0202 */
[----:B------:R-:W-:Y:S01]  /*10320*/  IMAD R12, R5, UR8, R12 ;  /* 0x00000008050c7c24 */ /* 0x000fe2000f8e020c */
[----:B------:R-:W-:Y:S01]  /*10330*/  ULDC UR8, c[0x0][0x600] ;  /* 0x0001800000087ab9 */ /* 0x000fe20000000800 */
[----:B------:R-:W-:-:S02]  /*10340*/  IMAD R5, R2, UR9, R17 ;  /* 0x0000000902057c24 */ /* 0x000fc4000f8e0211 */
[----:B------:R-:W-:Y:S02]  /*10350*/  IMAD R12, R12, UR8, R7 ;  /* 0x000000080c0c7c24 */ /* 0x000fe4000f8e0207 */
[----:B------:R-:W-:-:S03]  /*10360*/  IMAD.MOV.U32 R2, RZ, RZ, 0x1 ;  /* 0x00000001ff027424 */ /* 0x000fc600078e00ff */
[----:B------:R-:W-:Y:S02]  /*10370*/  SEL R7, R12, R5, !P4 ;  /* 0x000000050c077207 */ /* 0x000fe40006000000 */
[----:B------:R-:W-:-:S07]  /*10380*/  SEL R5, R5, R12, !P4 ;  /* 0x0000000c05057207 */ /* 0x000fce0006000000 */
.L_x_312:
[----:B------:R-:W-:Y:S05]  /*10390*/  BSYNC B1 ;  /* 0x0000000000017941 */ /* 0x000fea0003800000 */
.L_x_311:
[----:B------:R-:W-:-:S13]  /*103a0*/  LOP3.LUT P0, RZ, R2, 0xff, RZ, 0xc0, !PT ;  /* 0x000000ff02ff7812 */ /* 0x000fda000780c0ff */
[----:B------:R-:W-:Y:S05]  /*103b0*/  @P0 BRA `(.L_x_315) ;  /* 0xfffffff400180947 */ /* 0x000fea000383ffff */
[----:B------:R-:W-:Y:S05]  /*103c0*/  BSYNC B0 ;  /* 0x0000000000007941 */ /* 0x000fea0003800000 */
.L_x_304:
[----:B------:R-:W-:-:S03]  /*103d0*/  UMOV UR8, 0xffffffff ;  /* 0xffffffff00087882 */ /* 0x000fc60000000000 */
[----:B------:R-:W-:Y:S05]  /*103e0*/  BRA.DIV UR8, `(.L_x_316) ;  /* 0x0000000608dc7947 */ /* 0x000fea000b800000 */
[----:B------:R-:W-:-:S13]  /*103f0*/  ELECT P0, URZ, PT ;  /* 0x00000000003f782f */ /* 0x000fda0003800000 */
.L_x_335:
[----:B------:R-:W-:Y:S04]  /*10400*/  BSSY B0, `(.L_x_317) ;  /* 0x0000059000007945 */ /* 0x000fe80003800000 */
[----:B------:R-:W-:Y:S05]  /*10410*/  @!P0 BRA `(.L_x_318) ;  /* 0x00000004005c8947 */ /* 0x000fea0003800000 */
[----:B------:R-:W-:-:S04]  /*10420*/  ULOP3.LUT UR8, UR13, 0x2, URZ, 0xfc, !UPT ;  /* 0x000000020d087892 */ /* 0x000fc8000f8efc3f */
[----:B------:R-:W-:-:S06]  /*10430*/  UISETP.NE.AND UP0, UPT, UR8, 0x3, UPT ;  /* 0x000000030800788c */ /* 0x000fcc000bf05270 */
[----:B------:R-:W-:-:S13]  /*10440*/  PLOP3.LUT P0, PT, PT, PT, UP0, 0x80, 0x0 ;  /* 0x000000000000781c */ /* 0x000fda0003f0f008 */
[----:B------:R-:W-:Y:S05]  /*10450*/  @!P0 BRA `(.L_x_319) ;  /* 0x0000000000048947 */ /* 0x000fea0003800000 */
[----:B------:R-:W-:Y:S01]  /*10460*/  BPT.TRAP 0x1 ;  /* 0x000000040000795c */ /* 0x000fe20000300000 */
.L_x_319:
[----:B------:R-:W0:Y:S01]  /*10470*/  S2R R3, SR_CgaCtaId ;  /* 0x0000000000037919 */ /* 0x000e220000008800 */
[----:B------:R-:W-:-:S04]  /*10480*/  MOV R2, 0x400 ;  /* 0x0000040000027802 */ /* 0x000fc80000000f00 */
[----:B0-----:R-:W-:Y:S02]  /*10490*/  LEA R3, R3, R2, 0x18 ;  /* 0x0000000203037211 */ /* 0x001fe400078ec0ff */
[----:B------:R-:W-:-:S03]  /*104a0*/  SHF.L.U32 R2, R0, 0x1f, RZ ;  /* 0x0000001f00027819 */ /* 0x000fc600000006ff */
[----:B------:R-:W-:-:S04]  /*104b0*/  VIADD R3, R3, 0x48 ;  /* 0x0000004803037836 */ /* 0x000fc80000000000 */
[C---:B------:R-:W-:Y:S02]  /*104c0*/  IMAD R7, R8.reuse, 0x8, R3 ;  /* 0x0000000808077824 */ /* 0x040fe400078e0203 */
[----:B------:R-:W-:Y:S02]  /*104d0*/  VIADD R8, R8, 0x1 ;  /* 0x0000000108087836 */ /* 0x000fe40000000000 */
[----:B------:R-:W0:Y:S03]  /*104e0*/  SYNCS.PHASECHK.TRANS64.TRYWAIT P0, [R7+URZ], R2 ;  /* 0x00000002070075a7 */ /* 0x000e26000800017f */
[----:B------:R-:W-:-:S04]  /*104f0*/  ISETP.NE.AND P1, PT, R8, 0x9, PT ;  /* 0x000000090800780c */ /* 0x000fc80003f25270 */
[----:B------:R-:W-:Y:S02]  /*10500*/  SEL R5, RZ, 0x1, P1 ;  /* 0x00000001ff057807 */ /* 0x000fe40000800000 */
[----:B------:R-:W-:Y:S02]  /*10510*/  SEL R8, R8, RZ, P1 ;  /* 0x000000ff08087207 */ /* 0x000fe40000800000 */
[----:B------:R-:W-:-:S03]  /*10520*/  LOP3.LUT R5, R0, R5, RZ, 0x3c, !PT ;  /* 0x0000000500057212 */ /* 0x000fc600078e3cff */
[----:B------:R-:W-:Y:S01]  /*10530*/  IMAD R9, R8, 0x8, R3 ;  /* 0x0000000808097824 */ /* 0x000fe200078e0203 */
[----:B------:R-:W-:Y:S01]  /*10540*/  SHF.L.U32 R4, R5, 0x1f, RZ ;  /* 0x0000001f05047819 */ /* 0x000fe200000006ff */
[----:B0-----:R-:W-:Y:S06]  /*10550*/  @!P0 BRA `(.L_x_320) ;  /* 0x0000000400a08947 */ /* 0x001fec0003800000 */
.L_x_336:
[----:B------:R-:W1:Y:S01]  /*10560*/  SYNCS.PHASECHK.TRANS64.TRYWAIT P0, [R9+URZ], R4 ;  /* 0x00000004090075a7 */ /* 0x000e62000800017f */
[----:B------:R-:W-:-:S05]  /*10570*/  VIADD R0, R8, 0x1 ;  /* 0x0000000108007836 */ /* 0x000fca0000000000 */
[----:B------:R-:W-:-:S04]  /*10580*/  ISETP.NE.AND P1, PT, R0, 0x9, PT ;  /* 0x000000090000780c */ /* 0x000fc80003f25270 */
[----:B0-----:R-:W-:Y:S02]  /*10590*/  SEL R2, RZ, 0x1, P1 ;  /* 0x00000001ff027807 */ /* 0x001fe40000800000 */
[----:B------:R-:W-:Y:S02]  /*105a0*/  SEL R0, R0, RZ, P1 ;  /* 0x000000ff00007207 */ /* 0x000fe40000800000 */
[----:B------:R-:W-:-:S03]  /*105b0*/  LOP3.LUT R7, R5, R2, RZ, 0x3c, !PT ;  /* 0x0000000205077212 */ /* 0x000fc600078e3cff */
[----:B------:R-:W-:Y:S01]  /*105c0*/  IMAD R6, R0, 0x8, R3 ;  /* 0x0000000800067824 */ /* 0x000fe200078e0203 */
[----:B------:R-:W-:Y:S01]  /*105d0*/  SHF.L.U32 R5, R7, 0x1f, RZ ;  /* 0x0000001f07057819 */ /* 0x000fe200000006ff */
[----:B-1----:R-:W-:Y:S06]  /*105e0*/  @!P0 BRA `(.L_x_321) ;  /* 0x0000000400908947 */ /* 0x002fec0003800000 */
.L_x_337:
[----:B------:R-:W1:Y:S01]  /*105f0*/  SYNCS.PHASECHK.TRANS64.TRYWAIT P0, [R6+URZ], R5 ;  /* 0x00000005060075a7 */ /* 0x000e62000800017f */
[----:B------:R-:W-:-:S05]  /*10600*/  VIADD R0, R0, 0x1 ;  /* 0x0000000100007836 */ /* 0x000fca0000000000 */
[----:B------:R-:W-:-:S04]  /*10610*/  ISETP.NE.AND P1, PT, R0, 0x9, PT ;  /* 0x000000090000780c */ /* 0x000fc80003f25270 */
[----:B------:R-:W-:Y:S02]  /*10620*/  SEL R2, RZ, 0x1, P1 ;  /* 0x00000001ff027807 */ /* 0x000fe40000800000 */
[----:B------:R-:W-:Y:S02]  /*10630*/  SEL R0, R0, RZ, P1 ;  /* 0x000000ff00007207 */ /* 0x000fe40000800000 */
[----:B------:R-:W-:-:S03]  /*10640*/  LOP3.LUT R7, R7, R2, RZ, 0x3c, !PT ;  /* 0x0000000207077212 */ /* 0x000fc600078e3cff */
[----:B0-----:R-:W-:Y:S01]  /*10650*/  IMAD R9, R0, 0x8, R3 ;  /* 0x0000000800097824 */ /* 0x001fe200078e0203 */
[----:B------:R-:W-:Y:S01]  /*10660*/  SHF.L.U32 R4, R7, 0x1f, RZ ;  /* 0x0000001f07047819 */ /* 0x000fe200000006ff */
[----:B-1----:R-:W-:Y:S06]  /*10670*/  @!P0 BRA `(.L_x_322) ;  /* 0x0000000400808947 */ /* 0x002fec0003800000 */
.L_x_338:
        /* <DEDUP_REMOVED lines=9> */
.L_x_339:
        /* <DEDUP_REMOVED lines=9> */
.L_x_340:
        /* <DEDUP_REMOVED lines=9> */
.L_x_341:
        /* <DEDUP_REMOVED lines=9> */
.L_x_342:
[----:B------:R-:W1:Y:S01]  /*108c0*/  SYNCS.PHASECHK.TRANS64.TRYWAIT P0, [R9+URZ], R4 ;  /* 0x00000004090075a7 */ /* 0x000e62000800017f */
[----:B------:R-:W-:-:S05]  /*108d0*/  VIADD R0, R0, 0x1 ;  /* 0x0000000100007836 */ /* 0x000fca0000000000 */
[----:B------:R-:W-:-:S04]  /*108e0*/  ISETP.NE.AND P1, PT, R0, 0x9, PT ;  /* 0x000000090000780c */ /* 0x000fc80003f25270 */
[----:B------:R-:W-:Y:S02]  /*108f0*/  SEL R2, RZ, 0x1, P1 ;  /* 0x00000001ff027807 */ /* 0x000fe40000800000 */
[----:B------:R-:W-:Y:S02]  /*10900*/  SEL R0, R0, RZ, P1 ;  /* 0x000000ff00007207 */ /* 0x000fe40000800000 */
[----:B------:R-:W-:Y:S01]  /*10910*/  LOP3.LUT R2, R7, R2, RZ, 0x3c, !PT ;  /* 0x0000000207027212 */ /* 0x000fe200078e3cff */
[----:B-1----:R-:W-:Y:S06]  /*10920*/  @!P0 BRA `(.L_x_327) ;  /* 0x0000000400388947 */ /* 0x002fec0003800000 */
.L_x_343:
[----:B------:R-:W-:Y:S01]  /*10930*/  IMAD R3, R0, 0x8, R3 ;  /* 0x0000000800037824 */ /* 0x000fe200078e0203 */
[----:B------:R-:W-:-:S07]  /*10940*/  SHF.L.U32 R0, R2, 0x1f, RZ ;  /* 0x0000001f02007819 */ /* 0x000fce00000006ff */
.L_x_328:
[----:B--2---:R2:W3:Y:S02]  /*10950*/  SYNCS.PHASECHK.TRANS64.TRYWAIT P0, [R3+URZ], R0 ;  /* 0x00000000030075a7 */ /* 0x0044e4000800017f */
[----:B---3--:R-:W-:Y:S05]  /*10960*/  @!P0 NANOSLEEP.SYNCS 0x989680 ;  /* 0x009896800000895d */ /* 0x008fea0003900000 */
[----:B------:R-:W3:Y:S02]  /*10970*/  @!P0 SYNCS.PHASECHK.TRANS64 P0, [R3+URZ], R0 ;  /* 0x00000000030085a7 */ /* 0x000ee4000800007f */
[----:B---3--:R-:W-:Y:S05]  /*10980*/  @!P0 BRA `(.L_x_328) ;  /* 0xfffffffc00f08947 */ /* 0x008fea000383ffff */
.L_x_318:
[----:B------:R-:W-:Y:S05]  /*10990*/  BSYNC B0 ;  /* 0x0000000000007941 */ /* 0x000fea0003800000 */
.L_x_317:
[----:B------:R-:W-:Y:S05]  /*109a0*/  EXIT ;  /* 0x000000000000794d */ /* 0x000fea0003800000 */
.L_x_22:
[----:B-1----:R-:W-:-:S04]  /*109b0*/  IMAD.U32 R3, RZ, RZ, UR6 ;  /* 0x00000006ff037e24 */ /* 0x002fc8000f8e00ff */
[----:B------:R1:W2:Y:S03]  /*109c0*/  SYNCS.PHASECHK.TRANS64.TRYWAIT P0, [R3+URZ], R0 ;  /* 0x00000000030075a7 */ /* 0x0002a6000800017f */
[----:B--2---:R-:W-:Y:S05]  /*109d0*/  @!P0 NANOSLEEP.SYNCS 0x989680 ;  /* 0x009896800000895d */ /* 0x004fea0003900000 */
[----:B------:R-:W2:Y:S02]  /*109e0*/  @!P0 SYNCS.PHASECHK.TRANS64 P0, [R3+URZ], R0 ;  /* 0x00000000030085a7 */ /* 0x000ea4000800007f */
[----:B--2---:R-:W-:Y:S05]  /*109f0*/  @!P0 BRA `(.L_x_22) ;  /* 0xfffffffc00ec8947 */ /* 0x004fea000383ffff */
[----:B------:R-:W-:Y:S05]  /*10a00*/  BRA `(.L_x_21) ;  /* 0xffffff14003c7947 */ /* 0x000fea000383ffff */
.L_x_28:
[----:B-----5:R1:W-:Y:S02]  /*10a10*/  STL [R1+0x90], R0 ;  /* 0x0000900001007387 */ /* 0x0203e40000100800 */
[----:B-1----:R-:W-:-:S04]  /*10a20*/  IMAD.U32 R0, RZ, RZ, UR16 ;  /* 0x00000010ff007e24 */ /* 0x002fc8000f8e00ff */
[----:B------:R1:W2:Y:S03]  /*10a30*/  SYNCS.PHASECHK.TRANS64.TRYWAIT P0, [R0+URZ], R229 ;  /* 0x000000e5000075a7 */ /* 0x0002a6000800017f */
[----:B--2---:R-:W-:Y:S05]  /*10a40*/  @!P0 NANOSLEEP.SYNCS 0x989680 ;  /* 0x009896800000895d */ /* 0x004fea0003900000 */
[----:B------:R1:W2:Y:S02]  /*10a50*/  @!P0 SYNCS.PHASECHK.TRANS64 P0, [R0+URZ], R229 ;  /* 0x000000e5000085a7 */ /* 0x0002a4000800007f */
[----:B-1----:R1:W5:Y:S02]  /*10a60*/  LDL.LU R0, [R1+0x90] ;  /* 0x0000900001007983 */ /* 0x0023640000300800 */
[----:B-12---:R-:W-:Y:S05]  /*10a70*/  @!P0 BRA `(.L_x_28) ;  /* 0xfffffffc00e48947 */ /* 0x006fea000383ffff */
[----:B------:R-:W-:Y:S05]  /*10a80*/  BRA `(.L_x_27) ;  /* 0xffffff2400d07947 */ /* 0x000fea000383ffff */
.L_x_305:
[----:B------:R-:W-:Y:S01]  /*10a90*/  BSSY B1, `(.L_x_329) ;  /* 0x0000006000017945 */ /* 0x000fe20003800000 */
[----:B------:R-:W-:-:S07]  /*10aa0*/  IMAD.MOV.U32 R2, RZ, RZ, -0x1 ;  /* 0xffffffffff027424 */ /* 0x000fce00078e00ff */
[----:B------:R-:W-:Y:S05]  /*10ab0*/  WARPSYNC.COLLECTIVE R2, `(.L_x_330) ;  /* 0x00000000020c7348 */ /* 0x000fea0003c00000 */
[----:B------:R-:W-:Y:S02]  /*10ac0*/  ELECT P0, UR62, PT ;  /* 0x00000000003e782f */ /* 0x000fe40003800000 */
[----:B------:R-:W-:Y:S01]  /*10ad0*/  MOV R2, UR62 ;  /* 0x0000003e00027c02 */ /* 0x000fe20008000f00 */
[----:B------:R-:W-:Y:S10]  /*10ae0*/  ENDCOLLECTIVE ;  /* 0x000000000000791b */ /* 0x000ff40003800000 */
.L_x_330:
[----:B------:R-:W-:Y:S05]  /*10af0*/  BSYNC B1 ;  /* 0x0000000000017941 */ /* 0x000fea0003800000 */
.L_x_329:
[----:B------:R-:W-:Y:S05]  /*10b00*/  BRA `(.L_x_331) ;  /* 0xffffffec00507947 */ /* 0x000fea000383ffff */
.L_x_308:
[----:B0-----:R0:W2:Y:S02]  /*10b10*/  SYNCS.PHASECHK.TRANS64.TRYWAIT P0, [R11+URZ+0x48], R4 ;  /* 0x000048040b0075a7 */ /* 0x0010a4000800017f */
[----:B--2---:R-:W-:Y:S05]  /*10b20*/  @!P0 NANOSLEEP.SYNCS 0x989680 ;  /* 0x009896800000895d */ /* 0x004fea0003900000 */
[----:B------:R-:W2:Y:S02]  /*10b30*/  @!P0 SYNCS.PHASECHK.TRANS64 P0, [R11+URZ+0x48], R4 ;  /* 0x000048040b0085a7 */ /* 0x000ea4000800007f */
[----:B--2---:R-:W-:Y:S05]  /*10b40*/  @!P0 BRA `(.L_x_308) ;  /* 0xfffffffc00f08947 */ /* 0x004fea000383ffff */
[----:B------:R-:W-:Y:S05]  /*10b50*/  BRA `(.L_x_332) ;  /* 0xffffffec00907947 */ /* 0x000fea000383ffff */
.L_x_316:
[----:B------:R-:W-:Y:S01]  /*10b60*/  BSSY B0, `(.L_x_333) ;  /* 0x0000006000007945 */ /* 0x000fe20003800000 */
[----:B------:R-:W-:-:S07]  /*10b70*/  IMAD.MOV.U32 R2, RZ, RZ, -0x1 ;  /* 0xffffffffff027424 */ /* 0x000fce00078e00ff */
[----:B------:R-:W-:Y:S05]  /*10b80*/  WARPSYNC.COLLECTIVE R2, `(.L_x_334) ;  /* 0x00000000020c7348 */ /* 0x000fea0003c00000 */
[----:B------:R-:W-:Y:S02]  /*10b90*/  ELECT P0, UR62, PT ;  /* 0x00000000003e782f */ /* 0x000fe40003800000 */
[----:B------:R-:W-:Y:S01]  /*10ba0*/  MOV R2, UR62 ;  /* 0x0000003e00027c02 */ /* 0x000fe20008000f00 */
[----:B------:R-:W-:Y:S10]  /*10bb0*/  ENDCOLLECTIVE ;  /* 0x000000000000791b */ /* 0x000ff40003800000 */
.L_x_334:
[----:B------:R-:W-:Y:S05]  /*10bc0*/  BSYNC B0 ;  /* 0x0000000000007941 */ /* 0x000fea0003800000 */
.L_x_333:
[----:B------:R-:W-:Y:S05]  /*10bd0*/  BRA `(.L_x_335) ;  /* 0xfffffff800087947 */ /* 0x000fea000383ffff */
.L_x_320:
[----:B0-----:R0:W1:Y:S02]  /*10be0*/  SYNCS.PHASECHK.TRANS64.TRYWAIT P0, [R7+URZ], R2 ;  /* 0x00000002070075a7 */ /* 0x001064000800017f */
[----:B-1----:R-:W-:Y:S05]  /*10bf0*/  @!P0 NANOSLEEP.SYNCS 0x989680 ;  /* 0x009896800000895d */ /* 0x002fea0003900000 */
[----:B------:R-:W1:Y:S02]  /*10c00*/  @!P0 SYNCS.PHASECHK.TRANS64 P0, [R7+URZ], R2 ;  /* 0x00000002070085a7 */ /* 0x000e64000800007f */
[----:B-1----:R-:W-:Y:S05]  /*10c10*/  @!P0 BRA `(.L_x_320) ;  /* 0xfffffffc00f08947 */ /* 0x002fea000383ffff */
[----:B------:R-:W-:Y:S05]  /*10c20*/  BRA `(.L_x_336) ;  /* 0xfffffff8004c7947 */ /* 0x000fea000383ffff */
.L_x_321:
[----:B0-----:R0:W1:Y:S02]  /*10c30*/  SYNCS.PHASECHK.TRANS64.TRYWAIT P0, [R9+URZ], R4 ;  /* 0x00000004090075a7 */ /* 0x001064000800017f */
[----:B-1----:R-:W-:Y:S05]  /*10c40*/  @!P0 NANOSLEEP.SYNCS 0x989680 ;  /* 0x009896800000895d */ /* 0x002fea0003900000 */
[----:B------:R-:W1:Y:S02]  /*10c50*/  @!P0 SYNCS.PHASECHK.TRANS64 P0, [R9+URZ], R4 ;  /* 0x00000004090085a7 */ /* 0x000e64000800007f */
[----:B-1----:R-:W-:Y:S05]  /*10c60*/  @!P0 BRA `(.L_x_321) ;  /* 0xfffffffc00f08947 */ /* 0x002fea000383ffff */
[----:B------:R-:W-:Y:S05]  /*10c70*/  BRA `(.L_x_337) ;  /* 0xfffffff8005c7947 */ /* 0x000fea000383ffff */
.L_x_322:
[----:B0-----:R0:W1:Y:S02]  /*10c80*/  SYNCS.PHASECHK.TRANS64.TRYWAIT P0, [R6+URZ], R5 ;  /* 0x00000005060075a7 */ /* 0x001064000800017f */
[----:B-1----:R-:W-:Y:S05]  /*10c90*/  @!P0 NANOSLEEP.SYNCS 0x989680 ;  /* 0x009896800000895d */ /* 0x002fea0003900000 */
[----:B------:R-:W1:Y:S02]  /*10ca0*/  @!P0 SYNCS.PHASECHK.TRANS64 P0, [R6+URZ], R5 ;  /* 0x00000005060085a7 */ /* 0x000e64000800007f */
[----:B-1----:R-:W-:Y:S05]  /*10cb0*/  @!P0 BRA `(.L_x_322) ;  /* 0xfffffffc00f08947 */ /* 0x002fea000383ffff */
[----:B------:R-:W-:Y:S05]  /*10cc0*/  BRA `(.L_x_338) ;  /* 0xfffffff8006c7947 */ /* 0x000fea000383ffff */
.L_x_323:
[----:B0-----:R0:W1:Y:S02]  /*10cd0*/  SYNCS.PHASECHK.TRANS64.TRYWAIT P0, [R9+URZ], R4 ;  /* 0x00000004090075a7 */ /* 0x001064000800017f */
[----:B-1----:R-:W-:Y:S05]  /*10ce0*/  @!P0 NANOSLEEP.SYNCS 0x989680 ;  /* 0x009896800000895d */ /* 0x002fea0003900000 */
[----:B------:R-:W1:Y:S02]  /*10cf0*/  @!P0 SYNCS.PHASECHK.TRANS64 P0, [R9+URZ], R4 ;  /* 0x00000004090085a7 */ /* 0x000e64000800007f */
[----:B-1----:R-:W-:Y:S05]  /*10d00*/  @!P0 BRA `(.L_x_323) ;  /* 0xfffffffc00f08947 */ /* 0x002fea000383ffff */
[----:B------:R-:W-:Y:S05]  /*10d10*/  BRA `(.L_x_339) ;  /* 0xfffffff8007c7947 */ /* 0x000fea000383ffff */
.L_x_324:
[----:B0-----:R0:W1:Y:S02]  /*10d20*/  SYNCS.PHASECHK.TRANS64.TRYWAIT P0, [R6+URZ], R5 ;  /* 0x00000005060075a7 */ /* 0x001064000800017f */
[----:B-1----:R-:W-:Y:S05]  /*10d30*/  @!P0 NANOSLEEP.SYNCS 0x989680 ;  /* 0x009896800000895d */ /* 0x002fea0003900000 */
[----:B------:R-:W1:Y:S02]  /*10d40*/  @!P0 SYNCS.PHASECHK.TRANS64 P0, [R6+URZ], R5 ;  /* 0x00000005060085a7 */ /* 0x000e64000800007f */
[----:B-1----:R-:W-:Y:S05]  /*10d50*/  @!P0 BRA `(.L_x_324) ;  /* 0xfffffffc00f08947 */ /* 0x002fea000383ffff */
[----:B------:R-:W-:Y:S05]  /*10d60*/  BRA `(.L_x_340) ;  /* 0xfffffff8008c7947 */ /* 0x000fea000383ffff */
.L_x_325:
[----:B0-----:R0:W1:Y:S02]  /*10d70*/  SYNCS.PHASECHK.TRANS64.TRYWAIT P0, [R9+URZ], R4 ;  /* 0x00000004090075a7 */ /* 0x001064000800017f */
[----:B-1----:R-:W-:Y:S05]  /*10d80*/  @!P0 NANOSLEEP.SYNCS 0x989680 ;  /* 0x009896800000895d */ /* 0x002fea0003900000 */
[----:B------:R-:W1:Y:S02]  /*10d90*/  @!P0 SYNCS.PHASECHK.TRANS64 P0, [R9+URZ], R4 ;  /* 0x00000004090085a7 */ /* 0x000e64000800007f */
[----:B-1----:R-:W-:Y:S05]  /*10da0*/  @!P0 BRA `(.L_x_325) ;  /* 0xfffffffc00f08947 */ /* 0x002fea000383ffff */
[----:B------:R-:W-:Y:S05]  /*10db0*/  BRA `(.L_x_341) ;  /* 0xfffffff8009c7947 */ /* 0x000fea000383ffff */
.L_x_326:
[----:B0-----:R0:W1:Y:S02]  /*10dc0*/  SYNCS.PHASECHK.TRANS64.TRYWAIT P0, [R6+URZ], R5 ;  /* 0x00000005060075a7 */ /* 0x001064000800017f */
[----:B-1----:R-:W-:Y:S05]  /*10dd0*/  @!P0 NANOSLEEP.SYNCS 0x989680 ;  /* 0x009896800000895d */ /* 0x002fea0003900000 */
[----:B------:R-:W1:Y:S02]  /*10de0*/  @!P0 SYNCS.PHASECHK.TRANS64 P0, [R6+URZ], R5 ;  /* 0x00000005060085a7 */ /* 0x000e64000800007f */
[----:B-1----:R-:W-:Y:S05]  /*10df0*/  @!P0 BRA `(.L_x_326) ;  /* 0xfffffffc00f08947 */ /* 0x002fea000383ffff */
[----:B------:R-:W-:Y:S05]  /*10e00*/  BRA `(.L_x_342) ;  /* 0xfffffff800ac7947 */ /* 0x000fea000383ffff */
.L_x_327:
[----:B-1----:R1:W2:Y:S02]  /*10e10*/  SYNCS.PHASECHK.TRANS64.TRYWAIT P0, [R9+URZ], R4 ;  /* 0x00000004090075a7 */ /* 0x0022a4000800017f */
[----:B--2---:R-:W-:Y:S05]  /*10e20*/  @!P0 NANOSLEEP.SYNCS 0x989680 ;  /* 0x009896800000895d */ /* 0x004fea0003900000 */
[----:B------:R-:W2:Y:S02]  /*10e30*/  @!P0 SYNCS.PHASECHK.TRANS64 P0, [R9+URZ], R4 ;  /* 0x00000004090085a7 */ /* 0x000ea4000800007f */
[----:B--2---:R-:W-:Y:S05]  /*10e40*/  @!P0 BRA `(.L_x_327) ;  /* 0xfffffffc00f08947 */ /* 0x004fea000383ffff */
[----:B------:R-:W-:Y:S05]  /*10e50*/  BRA `(.L_x_343) ;  /* 0xfffffff800b47947 */ /* 0x000fea000383ffff */
.L_x_344:
[----:B------:R-:W-:-:S00]  /*10e60*/  BRA `(.L_x_344) ;  /* 0xfffffffc00fc7947 */ /* 0x000fc0000383ffff */
[----:B------:R-:W-:-:S00]  /*10e70*/  NOP ;  /* 0x0000000000007918 */ /* 0x000fc00000000000 */
        /* <DEDUP_REMOVED lines=8> */
.L_x_345:


//--------------------- .nv.shared._ZN7cutlass13device_kernelINS_4gemm6kernel13GemmUniversalIN4cute5tupleIJiiiiEEENS1_10collective13CollectiveMmaINS1_37MainloopSm90TmaGmmaWarpSpecializedFP8ILi9ENS5_IJNS4_1CILi2EEENSA_ILi4EEENSA_ILi1EEEEEENS1_35KernelTmaWarpSpecializedCooperativeEEENS5_IJNSA_ILi256EEENSA_ILi128EEENSA_ILi64EEEEEENS_12float_e5m2_tENS5_IJlSD_lEEESL_SM_NS4_8TiledMMAINS4_8MMA_AtomIJNS4_4SM904GMMA31MMA_64x128x32_F32E5M2E5M2_SS_TNILNSQ_7ScaleInE1ELSS_1EEEEEENS4_6LayoutINS5_IJSB_SD_SD_EEENS5_IJSD_NSA_ILi0EEESX_EEEEENS5_IJNS4_10UnderscoreES10_S10_EEEEENS4_23SM90_TMA_LOAD_MULTICASTENS4_14ComposedLayoutINS4_7SwizzleILi2ELi4ELi3EEENS4_18smem_ptr_flag_bitsILi8EEENSV_INS5_IJNSA_ILi8EEESJ_EEENS5_IJSJ_SD_EEEEEEEvNS4_8identityES13_S1D_vS1E_EENS_8epilogue10collective6detail29Sm90TmaWarpSpecializedAdapterINS1H_15DefaultEpilogueISL_SM_SM_NS1G_6thread17LinearCombinationISL_Li1EffLNS1L_9ScaleType4KindE0ELNS_15FloatRoundStyleE2ESL_EENS1_15EpilogueDefaultEEEEEvvEEEEvNT_6ParamsE --------------------------
	.section	.nv.shared._ZN7cutlass13device_kernelINS_4gemm6kernel13GemmUniversalIN4cute5tupleIJiiiiEEENS1_10collective13CollectiveMmaINS1_37MainloopSm90TmaGmmaWarpSpecializedFP8ILi9ENS5_IJNS4_1CILi2EEENSA_ILi4EEENSA_ILi1EEEEEENS1_35KernelTmaWarpSpecializedCooperativeEEENS5_IJNSA_ILi256EEENSA_ILi128EEENSA_ILi64EEEEEENS_12float_e5m2_tENS5_IJlSD_lEEESL_SM_NS4_8TiledMMAINS4_8MMA_AtomIJNS4_4SM904GMMA31MMA_64x128x32_F32E5M2E5M2_SS_TNILNSQ_7ScaleInE1ELSS_1EEEEEENS4_6LayoutINS5_IJSB_SD_SD_EEENS5_IJSD_NSA_ILi0EEESX_EEEEENS5_IJNS4_10UnderscoreES10_S10_EEEEENS4_23SM90_TMA_LOAD_MULTICASTENS4_14ComposedLayoutINS4_7SwizzleILi2ELi4ELi3EEENS4_18smem_ptr_flag_bitsILi8EEENSV_INS5_IJNSA_ILi8EEESJ_EEENS5_IJSJ_SD_EEEEEEEvNS4_8identityES13_S1D_vS1E_EENS_8epilogue10collective6detail29Sm90TmaWarpSpecializedAdapterINS1H_15DefaultEpilogueISL_SM_SM_NS1G_6thread17LinearCombinationISL_Li1EffLNS1L_9ScaleType4KindE0ELNS_15FloatRoundStyleE2ESL_EENS1_15EpilogueDefaultEEEEEvvEEEEvNT_6ParamsE,"aw",@nobits
	.sectionflags	@""
	.align	16
	.zero		1024


//--------------------- .nv.shared.reserved.0     --------------------------
	.section	.nv.shared.reserved.0,"aw",@nobits
	.weak		__nv_reservedSMEM_offset_0_alias
	.size		__nv_reservedSMEM_offset_0_alias, 0, 0
	.other		__nv_reservedSMEM_offset_0_alias,@"STO_CUDA_RESERVED_SHARED STV_DEFAULT"
__nv_reservedSMEM_offset_0_alias:
	.zero		0


//--------------------- .nv.global                --------------------------
	.section	.nv.global,"aw",@nobits
.nv.global:
	.type		_ZN40_INTERNAL_56ac99cf_4_k_cu_946edcc0_222484cute1_E,@object
	.size		_ZN40_INTERNAL_56ac99cf_4_k_cu_946edcc0_222484cute1_E,(_ZN40_INTERNAL_56ac99cf_4_k_cu_946edcc0_222484cuda3std3__45__cpo6cbeginE - _ZN40_INTERNAL_56ac99cf_4_k_cu_946edcc0_222484cute1_E)
_ZN40_INTERNAL_56ac99cf_4_k_cu_946edcc0_222484cute1_E:
	.zero		1
	.type		_ZN40_INTERNAL_56ac99cf_4_k_cu_946edcc0_222484cuda3std3__45__cpo6cbeginE,@object
	.size		_ZN40_INTERNAL_56ac99cf_4_k_cu_946edcc0_222484cuda3std3__45__cpo6cbeginE,(_ZN40_INTERNAL_56ac99cf_4_k_cu_946edcc0_222484cuda3std3__48in_placeE - _ZN40_INTERNAL_56ac99cf_4_k_cu_946edcc0_222484cuda3std3__45__cpo6cbeginE)
_ZN40_INTERNAL_56ac99cf_4_k_cu_946edcc0_222484cuda3std3__45__cpo6cbeginE:
	.zero		1
	.type		_ZN40_INTERNAL_56ac99cf_4_k_cu_946edcc0_222484cuda3std3__48in_placeE,@object
	.size		_ZN40_INTERNAL_56ac99cf_4_k_cu_946edcc0_222484cuda3std3__48in_placeE,(_ZN40_INTERNAL_56ac99cf_4_k_cu_946edcc0_222484cuda3std6ranges3__45__cpo9iter_moveE - _ZN40_INTERNAL_56ac99cf_4_k_cu_946edcc0_222484cuda3std3__48in_placeE)
_ZN40_INTERNAL_56ac99cf_4_k_cu_946edcc0_222484cuda3std3__48in_placeE:
	.zero		1
	.type		_ZN40_INTERNAL_56ac99cf_4_k_cu_946edcc0_222484cuda3std6ranges3__45__cpo9iter_moveE,@object
	.size		_ZN40_INTERNAL_56ac99cf_4_k_cu_946edcc0_222484cuda3std6ranges3__45__cpo9iter_moveE,(_ZN40_INTERNAL_56ac99cf_4_k_cu_946edcc0_222484cuda3std3__45__cpo5beginE - _ZN40_INTERNAL_56ac99cf_4_k_cu_946edcc0_222484cuda3std6ranges3__45__cpo9iter_moveE)
_ZN40_INTERNAL_56ac99cf_4_k_cu_946edcc0_222484cuda3std6ranges3__45__cpo9iter_moveE:
	.zero		1
	.type		_ZN40_INTERNAL_56ac99cf_4_k_cu_946edcc0_222484cuda3std3__45__cpo5beginE,@object
	.size		_ZN40_INTERNAL_56ac99cf_4_k_cu_946edcc0_222484cuda3std3__45__cpo5beginE,(_ZN40_INTERNAL_56ac99cf_4_k_cu_946edcc0_222484cuda3std3__442_GLOBAL__N__56ac99cf_4_k_cu_946edcc0_222486ignoreE - _ZN40_INTERNAL_56ac99cf_4_k_cu_946edcc0_222484cuda3std3__45__cpo5beginE)
_ZN40_INTERNAL_56ac99cf_4_k_cu_946edcc0_222484cuda3std3__45__cpo5beginE:
	.zero		1
	.type		_ZN40_INTERNAL_56ac99cf_4_k_cu_946edcc0_222484cuda3std3__442_GLOBAL__N__56ac99cf_4_k_cu_946edcc0_222486ignoreE,@object
	.size		_ZN40_INTERNAL_56ac99cf_4_k_cu_946edcc0_222484cuda3std3__442_GLOBAL__N__56ac99cf_4_k_cu_946edcc0_222486ignoreE,(_ZN40_INTERNAL_56ac99cf_4_k_cu_946edcc0_222484cute7productE - _ZN40_INTERNAL_56ac99cf_4_k_cu_946edcc0_222484cuda3std3__442_GLOBAL__N__56ac99cf_4_k_cu_946edcc0_222486ignoreE)
_ZN40_INTERNAL_56ac99cf_4_k_cu_946edcc0_222484cuda3std3__442_GLOBAL__N__56ac99cf_4_k_cu_946edcc0_222486ignoreE:
	.zero		1
	.type		_ZN40_INTERNAL_56ac99cf_4_k_cu_946edcc0_222484cute7productE,@object
	.size		_ZN40_INTERNAL_56ac99cf_4_k_cu_946edcc0_222484cute7productE,(_ZN40_INTERNAL_56ac99cf_4_k_cu_946edcc0_222484cuda3std3__45__cpo3endE - _ZN40_INTERNAL_56ac99cf_4_k_cu_946edcc0_222484cute7productE)
_ZN40_INTERNAL_56ac99cf_4_k_cu_946edcc0_222484cute7productE:
	.zero		1
	.type		_ZN40_INTERNAL_56ac99cf_4_k_cu_946edcc0_222484cuda3std3__45__cpo3endE,@object
	.size		_ZN40_INTERNAL_56ac99cf_4_k_cu_946edcc0_222484cuda3std3__45__cpo3endE,(_ZN40_INTERNAL_56ac99cf_4_k_cu_946edcc0_222484cuda3std3__419piecewise_constructE - _ZN40_INTERNAL_56ac99cf_4_k_cu_946edcc0_222484cuda3std3__45__cpo3endE)
_ZN40_INTERNAL_56ac99cf_4_k_cu_946edcc0_222484cuda3std3__45__cpo3endE:
	.zero		1
	.type		_ZN40_INTERNAL_56ac99cf_4_k_cu_946edcc0_222484cuda3std3__419piecewise_constructE,@object
	.size		_ZN40_INTERNAL_56ac99cf_4_k_cu_946edcc0_222484cuda3std3__419piecewise_constructE,(_ZN40_INTERNAL_56ac99cf_4_k_cu_946edcc0_222484cuda3std3__45__cpo4cendE - _ZN40_INTERNAL_56ac99cf_4_k_cu_946edcc0_222484cuda3std3__419piecewise_constructE)
_ZN40_INTERNAL_56ac99cf_4_k_cu_946edcc0_222484cuda3std3__419piecewise_constructE:
	.zero		1
	.type		_ZN40_INTERNAL_56ac99cf_4_k_cu_946edcc0_222484cuda3std3__45__cpo4cendE,@object
	.size		_ZN40_INTERNAL_56ac99cf_4_k_cu_946edcc0_222484cuda3std3__45__cpo4cendE,(_ZN40_INTERNAL_56ac99cf_4_k_cu_946edcc0_222484cuda3std6ranges3__45__cpo4swapE - _ZN40_INTERNAL_56ac99cf_4_k_cu_946edcc0_222484cuda3std3__45__cpo4cendE)
_ZN40_INTERNAL_56ac99cf_4_k_cu_946edcc0_222484cuda3std3__45__cpo4cendE:
	.zero		1
	.type		_ZN40_INTERNAL_56ac99cf_4_k_cu_946edcc0_222484cuda3std6ranges3__45__cpo4swapE,@object
	.size		_ZN40_INTERNAL_56ac99cf_4_k_cu_946edcc0_222484cuda3std6ranges3__45__cpo4swapE,(.L_7 - _ZN40_INTERNAL_56ac99cf_4_k_cu_946edcc0_222484cuda3std6ranges3__45__cpo4swapE)
_ZN40_INTERNAL_56ac99cf_4_k_cu_946edcc0_222484cuda3std6ranges3__45__cpo4swapE:
	.zero		1
.L_7:


//--------------------- .nv.constant0._ZN7cutlass13device_kernelINS_4gemm6kernel13GemmUniversalIN4cute5tupleIJiiiiEEENS1_10collective13CollectiveMmaINS1_37MainloopSm90TmaGmmaWarpSpecializedFP8ILi9ENS5_IJNS4_1CILi2EEENSA_ILi4EEENSA_ILi1EEEEEENS1_35KernelTmaWarpSpecializedCooperativeEEENS5_IJNSA_ILi256EEENSA_ILi128EEENSA_ILi64EEEEEENS_12float_e5m2_tENS5_IJlSD_lEEESL_SM_NS4_8TiledMMAINS4_8MMA_AtomIJNS4_4SM904GMMA31MMA_64x128x32_F32E5M2E5M2_SS_TNILNSQ_7ScaleInE1ELSS_1EEEEEENS4_6LayoutINS5_IJSB_SD_SD_EEENS5_IJSD_NSA_ILi0EEESX_EEEEENS5_IJNS4_10UnderscoreES10_S10_EEEEENS4_23SM90_TMA_LOAD_MULTICASTENS4_14ComposedLayoutINS4_7SwizzleILi2ELi4ELi3EEENS4_18smem_ptr_flag_bitsILi8EEENSV_INS5_IJNSA_ILi8EEESJ_EEENS5_IJSJ_SD_EEEEEEEvNS4_8identityES13_S1D_vS1E_EENS_8epilogue10collective6detail29Sm90TmaWarpSpecializedAdapterINS1H_15DefaultEpilogueISL_SM_SM_NS1G_6thread17LinearCombinationISL_Li1EffLNS1L_9ScaleType4KindE0ELNS_15FloatRoundStyleE2ESL_EENS1_15EpilogueDefaultEEEEEvvEEEEvNT_6ParamsE --------------------------
	.section	.nv.constant0._ZN7cutlass13device_kernelINS_4gemm6kernel13GemmUniversalIN4cute5tupleIJiiiiEEENS1_10collective13CollectiveMmaINS1_37MainloopSm90TmaGmmaWarpSpecializedFP8ILi9ENS5_IJNS4_1CILi2EEENSA_ILi4EEENSA_ILi1EEEEEENS1_35KernelTmaWarpSpecializedCooperativeEEENS5_IJNSA_ILi256EEENSA_ILi128EEENSA_ILi64EEEEEENS_12float_e5m2_tENS5_IJlSD_lEEESL_SM_NS4_8TiledMMAINS4_8MMA_AtomIJNS4_4SM904GMMA31MMA_64x128x32_F32E5M2E5M2_SS_TNILNSQ_7ScaleInE1ELSS_1EEEEEENS4_6LayoutINS5_IJSB_SD_SD_EEENS5_IJSD_NSA_ILi0EEESX_EEEEENS5_IJNS4_10UnderscoreES10_S10_EEEEENS4_23SM90_TMA_LOAD_MULTICASTENS4_14ComposedLayoutINS4_7SwizzleILi2ELi4ELi3EEENS4_18smem_ptr_flag_bitsILi8EEENSV_INS5_IJNSA_ILi8EEESJ_EEENS5_IJSJ_SD_EEEEEEEvNS4_8identityES13_S1D_vS1E_EENS_8epilogue10collective6detail29Sm90TmaWarpSpecializedAdapterINS1H_15DefaultEpilogueISL_SM_SM_NS1G_6thread17LinearCombinationISL_Li1EffLNS1L_9ScaleType4KindE0ELNS_15FloatRoundStyleE2ESL_EENS1_15EpilogueDefaultEEEEEvvEEEEvNT_6ParamsE,"a",@progbits
	.sectionflags	@""
	.align	4
.nv.constant0._ZN7cutlass13device_kernelINS_4gemm6kernel13GemmUniversalIN4cute5tupleIJiiiiEEENS1_10collective13CollectiveMmaINS1_37MainloopSm90TmaGmmaWarpSpecializedFP8ILi9ENS5_IJNS4_1CILi2EEENSA_ILi4EEENSA_ILi1EEEEEENS1_35KernelTmaWarpSpecializedCooperativeEEENS5_IJNSA_ILi256EEENSA_ILi128EEENSA_ILi64EEEEEENS_12float_e5m2_tENS5_IJlSD_lEEESL_SM_NS4_8TiledMMAINS4_8MMA_AtomIJNS4_4SM904GMMA31MMA_64x128x32_F32E5M2E5M2_SS_TNILNSQ_7ScaleInE1ELSS_1EEEEEENS4_6LayoutINS5_IJSB_SD_SD_EEENS5_IJSD_NSA_ILi0EEESX_EEEEENS5_IJNS4_10UnderscoreES10_S10_EEEEENS4_23SM90_TMA_LOAD_MULTICASTENS4_14ComposedLayoutINS4_7SwizzleILi2ELi4ELi3EEENS4_18smem_ptr_flag_bitsILi8EEENSV_INS5_IJNSA_ILi8EEESJ_EEENS5_IJSJ_SD_EEEEEEEvNS4_8identityES13_S1D_vS1E_EENS_8epilogue10collective6detail29Sm90TmaWarpSpecializedAdapterINS1H_15DefaultEpilogueISL_SM_SM_NS1G_6thread17LinearCombinationISL_Li1EffLNS1L_9ScaleType4KindE0ELNS_15FloatRoundStyleE2ESL_EENS1_15EpilogueDefaultEEEEEvvEEEEvNT_6ParamsE:
	.zero		1664


//--------------------- SYMBOLS --------------------------

	.type		.nv.reservedSmem.offset0,@object
	.size		.nv.reservedSmem.offset0,0x4
